	.target	sm_90a

	.elftype	@"ET_EXEC"


//--------------------- .note.nv.tkinfo           --------------------------
	.section	.note.nv.tkinfo,"",@"SHT_NOTE"
	.sectionflags	@"SHF_NOTE_NV_TKINFO"
	.tkinfo
        /*0018*/ 	.word	0x00000002
        /*0030*/ 	.string	""
        /*0030*/ 	.string	"ptxas"
        /*0030*/ 	.string	"Cuda compilation tools, release 13.0, V13.0.88"
        /*0030*/ 	.string	"Build cuda_13.0.r13.0/compiler.36424714_0"
        /*0030*/ 	.string	"-arch sm_90a -m 64 "



//--------------------- .note.nv.cuinfo           --------------------------
	.section	.note.nv.cuinfo,"",@"SHT_NOTE"
	.sectionflags	@"SHF_NOTE_NV_CUINFO"
        /*0018*/ 	.short	0x0002
        /*001a*/ 	.short	0x005a
        /*001c*/ 	.short	0x0082
	.zero		2


//--------------------- .nv.info                  --------------------------
	.section	.nv.info,"",@"SHT_CUDA_INFO"
	.align	4


	//----- nvinfo : EIATTR_REGCOUNT
	.align		4
        /*0000*/ 	.byte	0x04, 0x2f
        /*0002*/ 	.short	(.L_12 - .L_11)
	.align		4
.L_11:
        /*0004*/ 	.word	index@(_ZN7cutlass13device_kernelINS_4conv6kernel13ConvUniversalINS1_16ConvProblemShapeILNS1_8OperatorE0ELi3EEENS1_10collective14CollectiveConvINS1_46MainloopSm90TmaGmmaWarpSpecializedImplicitGemmILS5_0ELi11ELi3EN4cute5tupleIJNSA_1CILi1EEESD_SD_EEENS1_36KernelImplicitTmaWarpSpecializedSm90ELi1EEENSB_IJNSC_ILi256EEENSC_ILi64EEENSB_IJNSC_ILi32EEEEEEEEENS_6half_tESM_NSA_8TiledMMAINSA_8MMA_AtomIJNSA_4SM904GMMA25MMA_64x64x16_F32F16F16_SSILNSQ_5MajorE0ELSS_0ELNSQ_7ScaleInE1ELST_1EEEEEENSA_6LayoutISE_NSB_IJNSC_ILi0EEESX_SX_EEEEENSB_IJNSA_10UnderscoreES10_S10_EEEEENS7_6detail26Sm90ImplicitGemmTileTraitsINSA_20SM90_TMA_LOAD_IM2COLENSA_14ComposedLayoutINSA_7SwizzleILi2ELi4ELi3EEENSA_18smem_ptr_flag_bitsILi16EEENSW_INSB_IJNSB_IJNSC_ILi8EEESJ_EEENSB_IJSJ_SD_EEENSB_IJSD_NSC_ILi11EEEEEEEEENSB_IJNSB_IJSJ_SH_EEENSB_IJSD_SX_EEENSB_IJSX_NSC_ILi8192EEEEEEEEEEEEEvEENS14_INSA_13SM90_TMA_LOADENS16_IS18_S1A_NSW_INSB_IJNSB_IJS1B_S1B_EEES1D_S1F_EEENSB_IJS1H_S1I_NSB_IJSX_NSC_ILi2048EEEEEEEEEEEEEvEEEENS_8epilogue10collective6detail29Sm90TmaWarpSpecializedAdapterINS20_15DefaultEpilogueISM_NSB_IJNSB_IJllllEEESD_SX_EEES25_NS1Z_6thread17LinearCombinationISM_Li1EffLNS26_9ScaleType4KindE0ELNS_15FloatRoundStyleE2ESM_EENS_4gemm15EpilogueDefaultEEEEEvvEEEEvNT_6ParamsE)
        /*0008*/ 	.word	0x0000009a


	//----- nvinfo : EIATTR_FRAME_SIZE
	.align		4
.L_12:
        /*000c*/ 	.byte	0x04, 0x11
        /*000e*/ 	.short	(.L_14 - .L_13)
	.align		4
.L_13:
        /*0010*/ 	.word	index@(_ZN7cutlass13device_kernelINS_4conv6kernel13ConvUniversalINS1_16ConvProblemShapeILNS1_8OperatorE0ELi3EEENS1_10collective14CollectiveConvINS1_46MainloopSm90TmaGmmaWarpSpecializedImplicitGemmILS5_0ELi11ELi3EN4cute5tupleIJNSA_1CILi1EEESD_SD_EEENS1_36KernelImplicitTmaWarpSpecializedSm90ELi1EEENSB_IJNSC_ILi256EEENSC_ILi64EEENSB_IJNSC_ILi32EEEEEEEEENS_6half_tESM_NSA_8TiledMMAINSA_8MMA_AtomIJNSA_4SM904GMMA25MMA_64x64x16_F32F16F16_SSILNSQ_5MajorE0ELSS_0ELNSQ_7ScaleInE1ELST_1EEEEEENSA_6LayoutISE_NSB_IJNSC_ILi0EEESX_SX_EEEEENSB_IJNSA_10UnderscoreES10_S10_EEEEENS7_6detail26Sm90ImplicitGemmTileTraitsINSA_20SM90_TMA_LOAD_IM2COLENSA_14ComposedLayoutINSA_7SwizzleILi2ELi4ELi3EEENSA_18smem_ptr_flag_bitsILi16EEENSW_INSB_IJNSB_IJNSC_ILi8EEESJ_EEENSB_IJSJ_SD_EEENSB_IJSD_NSC_ILi11EEEEEEEEENSB_IJNSB_IJSJ_SH_EEENSB_IJSD_SX_EEENSB_IJSX_NSC_ILi8192EEEEEEEEEEEEEvEENS14_INSA_13SM90_TMA_LOADENS16_IS18_S1A_NSW_INSB_IJNSB_IJS1B_S1B_EEES1D_S1F_EEENSB_IJS1H_S1I_NSB_IJSX_NSC_ILi2048EEEEEEEEEEEEEvEEEENS_8epilogue10collective6detail29Sm90TmaWarpSpecializedAdapterINS20_15DefaultEpilogueISM_NSB_IJNSB_IJllllEEESD_SX_EEES25_NS1Z_6thread17LinearCombinationISM_Li1EffLNS26_9ScaleType4KindE0ELNS_15FloatRoundStyleE2ESM_EENS_4gemm15EpilogueDefaultEEEEEvvEEEEvNT_6ParamsE)
        /*0014*/ 	.word	0x00000000


	//----- nvinfo : EIATTR_MIN_STACK_SIZE
	.align		4
.L_14:
        /*0018*/ 	.byte	0x04, 0x12
        /*001a*/ 	.short	(.L_16 - .L_15)
	.align		4
.L_15:
        /*001c*/ 	.word	index@(_ZN7cutlass13device_kernelINS_4conv6kernel13ConvUniversalINS1_16ConvProblemShapeILNS1_8OperatorE0ELi3EEENS1_10collective14CollectiveConvINS1_46MainloopSm90TmaGmmaWarpSpecializedImplicitGemmILS5_0ELi11ELi3EN4cute5tupleIJNSA_1CILi1EEESD_SD_EEENS1_36KernelImplicitTmaWarpSpecializedSm90ELi1EEENSB_IJNSC_ILi256EEENSC_ILi64EEENSB_IJNSC_ILi32EEEEEEEEENS_6half_tESM_NSA_8TiledMMAINSA_8MMA_AtomIJNSA_4SM904GMMA25MMA_64x64x16_F32F16F16_SSILNSQ_5MajorE0ELSS_0ELNSQ_7ScaleInE1ELST_1EEEEEENSA_6LayoutISE_NSB_IJNSC_ILi0EEESX_SX_EEEEENSB_IJNSA_10UnderscoreES10_S10_EEEEENS7_6detail26Sm90ImplicitGemmTileTraitsINSA_20SM90_TMA_LOAD_IM2COLENSA_14ComposedLayoutINSA_7SwizzleILi2ELi4ELi3EEENSA_18smem_ptr_flag_bitsILi16EEENSW_INSB_IJNSB_IJNSC_ILi8EEESJ_EEENSB_IJSJ_SD_EEENSB_IJSD_NSC_ILi11EEEEEEEEENSB_IJNSB_IJSJ_SH_EEENSB_IJSD_SX_EEENSB_IJSX_NSC_ILi8192EEEEEEEEEEEEEvEENS14_INSA_13SM90_TMA_LOADENS16_IS18_S1A_NSW_INSB_IJNSB_IJS1B_S1B_EEES1D_S1F_EEENSB_IJS1H_S1I_NSB_IJSX_NSC_ILi2048EEEEEEEEEEEEEvEEEENS_8epilogue10collective6detail29Sm90TmaWarpSpecializedAdapterINS20_15DefaultEpilogueISM_NSB_IJNSB_IJllllEEESD_SX_EEES25_NS1Z_6thread17LinearCombinationISM_Li1EffLNS26_9ScaleType4KindE0ELNS_15FloatRoundStyleE2ESM_EENS_4gemm15EpilogueDefaultEEEEEvvEEEEvNT_6ParamsE)
        /*0020*/ 	.word	0x00000000
.L_16:


//--------------------- .nv.compat                --------------------------
	.section	.nv.compat,"",@"SHT_CUDA_COMPAT_INFO"
	.align	4
        /*0000*/ 	.byte	0x02, 0x09, 0x01, 0x00, 0x02, 0x02, 0x04, 0x00, 0x02, 0x05, 0x05, 0x00, 0x03, 0x07, 0x01, 0x01
        /*0010*/ 	.byte	0x02, 0x03, 0x01, 0x00, 0x02, 0x06, 0x01, 0x00, 0x04, 0x0b, 0x08, 0x00, 0x00, 0x00, 0x00, 0x00
        /*0020*/ 	.byte	0x00, 0x00, 0x00, 0x00


//--------------------- .nv.info._ZN7cutlass13device_kernelINS_4conv6kernel13ConvUniversalINS1_16ConvProblemShapeILNS1_8OperatorE0ELi3EEENS1_10collective14CollectiveConvINS1_46MainloopSm90TmaGmmaWarpSpecializedImplicitGemmILS5_0ELi11ELi3EN4cute5tupleIJNSA_1CILi1EEESD_SD_EEENS1_36KernelImplicitTmaWarpSpecializedSm90ELi1EEENSB_IJNSC_ILi256EEENSC_ILi64EEENSB_IJNSC_ILi32EEEEEEEEENS_6half_tESM_NSA_8TiledMMAINSA_8MMA_AtomIJNSA_4SM904GMMA25MMA_64x64x16_F32F16F16_SSILNSQ_5MajorE0ELSS_0ELNSQ_7ScaleInE1ELST_1EEEEEENSA_6LayoutISE_NSB_IJNSC_ILi0EEESX_SX_EEEEENSB_IJNSA_10UnderscoreES10_S10_EEEEENS7_6detail26Sm90ImplicitGemmTileTraitsINSA_20SM90_TMA_LOAD_IM2COLENSA_14ComposedLayoutINSA_7SwizzleILi2ELi4ELi3EEENSA_18smem_ptr_flag_bitsILi16EEENSW_INSB_IJNSB_IJNSC_ILi8EEESJ_EEENSB_IJSJ_SD_EEENSB_IJSD_NSC_ILi11EEEEEEEEENSB_IJNSB_IJSJ_SH_EEENSB_IJSD_SX_EEENSB_IJSX_NSC_ILi8192EEEEEEEEEEEEEvEENS14_INSA_13SM90_TMA_LOADENS16_IS18_S1A_NSW_INSB_IJNSB_IJS1B_S1B_EEES1D_S1F_EEENSB_IJS1H_S1I_NSB_IJSX_NSC_ILi2048EEEEEEEEEEEEEvEEEENS_8epilogue10collective6detail29Sm90TmaWarpSpecializedAdapterINS20_15DefaultEpilogueISM_NSB_IJNSB_IJllllEEESD_SX_EEES25_NS1Z_6thread17LinearCombinationISM_Li1EffLNS26_9ScaleType4KindE0ELNS_15FloatRoundStyleE2ESM_EENS_4gemm15EpilogueDefaultEEEEEvvEEEEvNT_6ParamsE --------------------------
	.section	.nv.info._ZN7cutlass13device_kernelINS_4conv6kernel13ConvUniversalINS1_16ConvProblemShapeILNS1_8OperatorE0ELi3EEENS1_10collective14CollectiveConvINS1_46MainloopSm90TmaGmmaWarpSpecializedImplicitGemmILS5_0ELi11ELi3EN4cute5tupleIJNSA_1CILi1EEESD_SD_EEENS1_36KernelImplicitTmaWarpSpecializedSm90ELi1EEENSB_IJNSC_ILi256EEENSC_ILi64EEENSB_IJNSC_ILi32EEEEEEEEENS_6half_tESM_NSA_8TiledMMAINSA_8MMA_AtomIJNSA_4SM904GMMA25MMA_64x64x16_F32F16F16_SSILNSQ_5MajorE0ELSS_0ELNSQ_7ScaleInE1ELST_1EEEEEENSA_6LayoutISE_NSB_IJNSC_ILi0EEESX_SX_EEEEENSB_IJNSA_10UnderscoreES10_S10_EEEEENS7_6detail26Sm90ImplicitGemmTileTraitsINSA_20SM90_TMA_LOAD_IM2COLENSA_14ComposedLayoutINSA_7SwizzleILi2ELi4ELi3EEENSA_18smem_ptr_flag_bitsILi16EEENSW_INSB_IJNSB_IJNSC_ILi8EEESJ_EEENSB_IJSJ_SD_EEENSB_IJSD_NSC_ILi11EEEEEEEEENSB_IJNSB_IJSJ_SH_EEENSB_IJSD_SX_EEENSB_IJSX_NSC_ILi8192EEEEEEEEEEEEEvEENS14_INSA_13SM90_TMA_LOADENS16_IS18_S1A_NSW_INSB_IJNSB_IJS1B_S1B_EEES1D_S1F_EEENSB_IJS1H_S1I_NSB_IJSX_NSC_ILi2048EEEEEEEEEEEEEvEEEENS_8epilogue10collective6detail29Sm90TmaWarpSpecializedAdapterINS20_15DefaultEpilogueISM_NSB_IJNSB_IJllllEEESD_SX_EEES25_NS1Z_6thread17LinearCombinationISM_Li1EffLNS26_9ScaleType4KindE0ELNS_15FloatRoundStyleE2ESM_EENS_4gemm15EpilogueDefaultEEEEEvvEEEEvNT_6ParamsE,"",@"SHT_CUDA_INFO"
	.sectionflags	@""
	.align	4


	//----- nvinfo : EIATTR_CUDA_API_VERSION
	.align		4
        /*0000*/ 	.byte	0x04, 0x37
        /*0002*/ 	.short	(.L_18 - .L_17)
.L_17:
        /*0004*/ 	.word	0x00000082


	//----- nvinfo : EIATTR_KPARAM_INFO
	.align		4
.L_18:
        /*0008*/ 	.byte	0x04, 0x17
        /*000a*/ 	.short	(.L_20 - .L_19)
.L_19:
        /*000c*/ 	.word	0x00000000
        /*0010*/ 	.short	0x0000
        /*0012*/ 	.short	0x0070
        /*0014*/ 	.byte	0x00, 0xf0, 0x01, 0x10


	//----- nvinfo : EIATTR_SPARSE_MMA_MASK
	.align		4
.L_20:
        /*0018*/ 	.byte	0x03, 0x50
        /*001a*/ 	.short	0x0000


	//----- nvinfo : EIATTR_MAXREG_COUNT
	.align		4
        /*001c*/ 	.byte	0x03, 0x1b
        /*001e*/ 	.short	0x00ff


	//----- nvinfo : EIATTR_NUM_BARRIERS
	.align		4
        /*0020*/ 	.byte	0x02, 0x4c
        /*0022*/ 	.byte	0x01
	.zero		1


	//----- nvinfo : EIATTR_MERCURY_ISA_VERSION
	.align		4
        /*0024*/ 	.byte	0x03, 0x5f
        /*0026*/ 	.short	0x0101


	//----- nvinfo : EIATTR_COOP_GROUP_MASK_REGIDS
	.align		4
        /*0028*/ 	.byte	0x04, 0x29
        /*002a*/ 	.short	(.L_22 - .L_21)


	//   ....[0]....
.L_21:
        /*002c*/ 	.word	0xffffffff


	//   ....[1]....
        /*0030*/ 	.word	0xffffffff


	//   ....[2]....
        /*0034*/ 	.word	0xffffffff


	//----- nvinfo : EIATTR_COOP_GROUP_INSTR_OFFSETS
	.align		4
.L_22:
        /*0038*/ 	.byte	0x04, 0x28
        /*003a*/ 	.short	(.L_24 - .L_23)


	//   ....[0]....
.L_23:
        /*003c*/ 	.word	0x00000060


	//   ....[1]....
        /*0040*/ 	.word	0x00000070


	//   ....[2]....
        /*0044*/ 	.word	0x00000130


	//----- nvinfo : EIATTR_MBARRIER_INSTR_OFFSETS
	.align		4
.L_24:
        /*0048*/ 	.byte	0x04, 0x39
        /*004a*/ 	.short	(.L_26 - .L_25)


	//   ....[0]....
.L_25:
        /*004c*/ 	.word	0x00000270
        /*0050*/ 	.word	0x000000ff
        /*0054*/ 	.word	0x00037000
        /*0058*/ 	.short	0x0100
        /*005a*/ 	.byte	0x08
	.zero		1


	//   ....[1]....
        /*005c*/ 	.word	0x00000280
        /*0060*/ 	.word	0x000000ff
        /*0064*/ 	.word	0x00037058
        /*0068*/ 	.short	0x0100
        /*006a*/ 	.byte	0x08
	.zero		1


	//   ....[2]....
        /*006c*/ 	.word	0x00000290
        /*0070*/ 	.word	0x000000ff
        /*0074*/ 	.word	0x00037008
        /*0078*/ 	.short	0x0100
        /*007a*/ 	.byte	0x08
	.zero		1


	//   ....[3]....
        /*007c*/ 	.word	0x000002a0
        /*0080*/ 	.word	0x000000ff
        /*0084*/ 	.word	0x00037060
        /*0088*/ 	.short	0x0100
        /*008a*/ 	.byte	0x08
	.zero		1


	//   ....[4]....
        /*008c*/ 	.word	0x000002b0
        /*0090*/ 	.word	0x000000ff
        /*0094*/ 	.word	0x00037010
        /*0098*/ 	.short	0x0100
        /*009a*/ 	.byte	0x08
	.zero		1


	//   ....[5]....
        /*009c*/ 	.word	0x000002c0
        /*00a0*/ 	.word	0x000000ff
        /*00a4*/ 	.word	0x00037068
        /*00a8*/ 	.short	0x0100
        /*00aa*/ 	.byte	0x08
	.zero		1


	//   ....[6]....
        /*00ac*/ 	.word	0x000002d0
        /*00b0*/ 	.word	0x000000ff
        /*00b4*/ 	.word	0x00037018
        /*00b8*/ 	.short	0x0100
        /*00ba*/ 	.byte	0x08
	.zero		1


	//   ....[7]....
        /*00bc*/ 	.word	0x000002e0
        /*00c0*/ 	.word	0x000000ff
        /*00c4*/ 	.word	0x00037070
        /*00c8*/ 	.short	0x0100
        /*00ca*/ 	.byte	0x08
	.zero		1


	//   ....[8]....
        /*00cc*/ 	.word	0x000002f0
        /*00d0*/ 	.word	0x000000ff
        /*00d4*/ 	.word	0x00037020
        /*00d8*/ 	.short	0x0100
        /*00da*/ 	.byte	0x08
	.zero		1


	//   ....[9]....
        /*00dc*/ 	.word	0x00000300
        /*00e0*/ 	.word	0x000000ff
        /*00e4*/ 	.word	0x00037078
        /*00e8*/ 	.short	0x0100
        /*00ea*/ 	.byte	0x08
	.zero		1


	//   ....[10]....
        /*00ec*/ 	.word	0x00000310
        /*00f0*/ 	.word	0x000000ff
        /*00f4*/ 	.word	0x00037028
        /*00f8*/ 	.short	0x0100
        /*00fa*/ 	.byte	0x08
	.zero		1


	//   ....[11]....
        /*00fc*/ 	.word	0x00000320
        /*0100*/ 	.word	0x000000ff
        /*0104*/ 	.word	0x00037080
        /*0108*/ 	.short	0x0100
        /*010a*/ 	.byte	0x08
	.zero		1


	//   ....[12]....
        /*010c*/ 	.word	0x00000330
        /*0110*/ 	.word	0x000000ff
        /*0114*/ 	.word	0x00037030
        /*0118*/ 	.short	0x0100
        /*011a*/ 	.byte	0x08
	.zero		1


	//   ....[13]....
        /*011c*/ 	.word	0x00000340
        /*0120*/ 	.word	0x000000ff
        /*0124*/ 	.word	0x00037088
        /*0128*/ 	.short	0x0100
        /*012a*/ 	.byte	0x08
	.zero		1


	//   ....[14]....
        /*012c*/ 	.word	0x00000350
        /*0130*/ 	.word	0x000000ff
        /*0134*/ 	.word	0x00037038
        /*0138*/ 	.short	0x0100
        /*013a*/ 	.byte	0x08
	.zero		1


	//   ....[15]....
        /*013c*/ 	.word	0x00000360
        /*0140*/ 	.word	0x000000ff
        /*0144*/ 	.word	0x00037090
        /*0148*/ 	.short	0x0100
        /*014a*/ 	.byte	0x08
	.zero		1


	//   ....[16]....
        /*014c*/ 	.word	0x00000370
        /*0150*/ 	.word	0x000000ff
        /*0154*/ 	.word	0x00037040
        /*0158*/ 	.short	0x0100
        /*015a*/ 	.byte	0x08
	.zero		1


	//   ....[17]....
        /*015c*/ 	.word	0x00000380
        /*0160*/ 	.word	0x000000ff
        /*0164*/ 	.word	0x00037098
        /*0168*/ 	.short	0x0100
        /*016a*/ 	.byte	0x08
	.zero		1


	//   ....[18]....
        /*016c*/ 	.word	0x00000390
        /*0170*/ 	.word	0x000000ff
        /*0174*/ 	.word	0x00037048
        /*0178*/ 	.short	0x0100
        /*017a*/ 	.byte	0x08
	.zero		1


	//   ....[19]....
        /*017c*/ 	.word	0x000003a0
        /*0180*/ 	.word	0x000000ff
        /*0184*/ 	.word	0x000370a0
        /*0188*/ 	.short	0x0100
        /*018a*/ 	.byte	0x08
	.zero		1


	//   ....[20]....
        /*018c*/ 	.word	0x000003b0
        /*0190*/ 	.word	0x000000ff
        /*0194*/ 	.word	0x00037050
        /*0198*/ 	.short	0x0100
        /*019a*/ 	.byte	0x08
	.zero		1


	//   ....[21]....
        /*019c*/ 	.word	0x000003c0
        /*01a0*/ 	.word	0x000000ff
        /*01a4*/ 	.word	0x000370a8
        /*01a8*/ 	.short	0x0100
        /*01aa*/ 	.byte	0x08
	.zero		1


	//   ....[22]....
        /*01ac*/ 	.word	0x00000cd0
        /*01b0*/ 	.word	0x00000005
        /*01b4*/ 	.word	0x00037000
        /*01b8*/ 	.short	0x010a
        /*01ba*/ 	.byte	0x3f
	.zero		1


	//   ....[23]....
        /*01bc*/ 	.word	0x00001150
        /*01c0*/ 	.word	0x00000006
        /*01c4*/ 	.word	0x00037000
        /*01c8*/ 	.short	0x010a
        /*01ca*/ 	.byte	0x3f
	.zero		1


	//   ....[24]....
        /*01cc*/ 	.word	0x00001450
        /*01d0*/ 	.word	0x000000ff
        /*01d4*/ 	.word	0x00000000
        /*01d8*/ 	.short	0x0101
        /*01da*/ 	.byte	0x07
	.zero		1


	//   ....[25]....
        /*01dc*/ 	.word	0x00001640
        /*01e0*/ 	.word	0x00000003
        /*01e4*/ 	.word	0x00000000
        /*01e8*/ 	.short	0x0101
        /*01ea*/ 	.byte	0x3f
	.zero		1


	//   ....[26]....
        /*01ec*/ 	.word	0x0000bc80
        /*01f0*/ 	.word	0x00000011
        /*01f4*/ 	.word	0x00037058
        /*01f8*/ 	.short	0x010a
        /*01fa*/ 	.byte	0x3f
	.zero		1


	//   ....[27]....
        /*01fc*/ 	.word	0x0000c470
        /*0200*/ 	.word	0x00000004
        /*0204*/ 	.word	0x00000000
        /*0208*/ 	.short	0x010a
        /*020a*/ 	.byte	0x3f
	.zero		1


	//   ....[28]....
        /*020c*/ 	.word	0x0000c520
        /*0210*/ 	.word	0x00000000
        /*0214*/ 	.word	0x00000000
        /*0218*/ 	.short	0x010a
        /*021a*/ 	.byte	0x3f
	.zero		1


	//   ....[29]....
        /*021c*/ 	.word	0x0000c5d0
        /*0220*/ 	.word	0x00000000
        /*0224*/ 	.word	0x00000000
        /*0228*/ 	.short	0x010a
        /*022a*/ 	.byte	0x3f
	.zero		1


	//   ....[30]....
        /*022c*/ 	.word	0x0000c680
        /*0230*/ 	.word	0x00000000
        /*0234*/ 	.word	0x00000000
        /*0238*/ 	.short	0x010a
        /*023a*/ 	.byte	0x3f
	.zero		1


	//   ....[31]....
        /*023c*/ 	.word	0x0000c730
        /*0240*/ 	.word	0x00000000
        /*0244*/ 	.word	0x00000000
        /*0248*/ 	.short	0x010a
        /*024a*/ 	.byte	0x3f
	.zero		1


	//   ....[32]....
        /*024c*/ 	.word	0x0000c7e0
        /*0250*/ 	.word	0x00000000
        /*0254*/ 	.word	0x00000000
        /*0258*/ 	.short	0x010a
        /*025a*/ 	.byte	0x3f
	.zero		1


	//   ....[33]....
        /*025c*/ 	.word	0x0000c890
        /*0260*/ 	.word	0x00000000
        /*0264*/ 	.word	0x00000000
        /*0268*/ 	.short	0x010a
        /*026a*/ 	.byte	0x3f
	.zero		1


	//   ....[34]....
        /*026c*/ 	.word	0x0000c940
        /*0270*/ 	.word	0x00000000
        /*0274*/ 	.word	0x00000000
        /*0278*/ 	.short	0x010a
        /*027a*/ 	.byte	0x3f
	.zero		1


	//   ....[35]....
        /*027c*/ 	.word	0x0000c9f0
        /*0280*/ 	.word	0x00000000
        /*0284*/ 	.word	0x00000000
        /*0288*/ 	.short	0x010a
        /*028a*/ 	.byte	0x3f
	.zero		1


	//   ....[36]....
        /*028c*/ 	.word	0x0000caa0
        /*0290*/ 	.word	0x00000000
        /*0294*/ 	.word	0x00000000
        /*0298*/ 	.short	0x010a
        /*029a*/ 	.byte	0x3f
	.zero		1


	//   ....[37]....
        /*029c*/ 	.word	0x0000cb50
        /*02a0*/ 	.word	0x00000003
        /*02a4*/ 	.word	0x00000000
        /*02a8*/ 	.short	0x010a
        /*02aa*/ 	.byte	0x3f
	.zero		1


	//----- nvinfo : EIATTR_NUM_MBARRIERS
	.align		4
.L_26:
        /*02ac*/ 	.byte	0x03, 0x38
        /*02ae*/ 	.short	0x0016


	//----- nvinfo : EIATTR_EXIT_INSTR_OFFSETS
	.align		4
        /*02b0*/ 	.byte	0x04, 0x1c
        /*02b2*/ 	.short	(.L_28 - .L_27)


	//   ....[0]....
.L_27:
        /*02b4*/ 	.word	0x00000800


	//   ....[1]....
        /*02b8*/ 	.word	0x00001740


	//   ....[2]....
        /*02bc*/ 	.word	0x000087e0


	//   ....[3]....
        /*02c0*/ 	.word	0x00008820


	//   ....[4]....
        /*02c4*/ 	.word	0x0000ba70


	//   ....[5]....
        /*02c8*/ 	.word	0x0000bab0


	//   ....[6]....
        /*02cc*/ 	.word	0x0000bad0


	//   ....[7]....
        /*02d0*/ 	.word	0x0000c360


	//   ....[8]....
        /*02d4*/ 	.word	0x0000cb80


	//----- nvinfo : EIATTR_MAX_THREADS
	.align		4
.L_28:
        /*02d8*/ 	.byte	0x04, 0x05
        /*02da*/ 	.short	(.L_30 - .L_29)
.L_29:
        /*02dc*/ 	.word	0x00000100
        /*02e0*/ 	.word	0x00000001
        /*02e4*/ 	.word	0x00000001


	//----- nvinfo : EIATTR_CRS_STACK_SIZE
	.align		4
.L_30:
        /*02e8*/ 	.byte	0x04, 0x1e
        /*02ea*/ 	.short	(.L_32 - .L_31)
.L_31:
        /*02ec*/ 	.word	0x00000000


	//----- nvinfo : EIATTR_CBANK_PARAM_SIZE
	.align		4
.L_32:
        /*02f0*/ 	.byte	0x03, 0x19
        /*02f2*/ 	.short	0x0470


	//----- nvinfo : EIATTR_PARAM_CBANK
	.align		4
        /*02f4*/ 	.byte	0x04, 0x0a
        /*02f6*/ 	.short	(.L_34 - .L_33)
	.align		4
.L_33:
        /*02f8*/ 	.word	index@(.nv.constant0._ZN7cutlass13device_kernelINS_4conv6kernel13ConvUniversalINS1_16ConvProblemShapeILNS1_8OperatorE0ELi3EEENS1_10collective14CollectiveConvINS1_46MainloopSm90TmaGmmaWarpSpecializedImplicitGemmILS5_0ELi11ELi3EN4cute5tupleIJNSA_1CILi1EEESD_SD_EEENS1_36KernelImplicitTmaWarpSpecializedSm90ELi1EEENSB_IJNSC_ILi256EEENSC_ILi64EEENSB_IJNSC_ILi32EEEEEEEEENS_6half_tESM_NSA_8TiledMMAINSA_8MMA_AtomIJNSA_4SM904GMMA25MMA_64x64x16_F32F16F16_SSILNSQ_5MajorE0ELSS_0ELNSQ_7ScaleInE1ELST_1EEEEEENSA_6LayoutISE_NSB_IJNSC_ILi0EEESX_SX_EEEEENSB_IJNSA_10UnderscoreES10_S10_EEEEENS7_6detail26Sm90ImplicitGemmTileTraitsINSA_20SM90_TMA_LOAD_IM2COLENSA_14ComposedLayoutINSA_7SwizzleILi2ELi4ELi3EEENSA_18smem_ptr_flag_bitsILi16EEENSW_INSB_IJNSB_IJNSC_ILi8EEESJ_EEENSB_IJSJ_SD_EEENSB_IJSD_NSC_ILi11EEEEEEEEENSB_IJNSB_IJSJ_SH_EEENSB_IJSD_SX_EEENSB_IJSX_NSC_ILi8192EEEEEEEEEEEEEvEENS14_INSA_13SM90_TMA_LOADENS16_IS18_S1A_NSW_INSB_IJNSB_IJS1B_S1B_EEES1D_S1F_EEENSB_IJS1H_S1I_NSB_IJSX_NSC_ILi2048EEEEEEEEEEEEEvEEEENS_8epilogue10collective6detail29Sm90TmaWarpSpecializedAdapterINS20_15DefaultEpilogueISM_NSB_IJNSB_IJllllEEESD_SX_EEES25_NS1Z_6thread17LinearCombinationISM_Li1EffLNS26_9ScaleType4KindE0ELNS_15FloatRoundStyleE2ESM_EENS_4gemm15EpilogueDefaultEEEEEvvEEEEvNT_6ParamsE)
        /*02fc*/ 	.short	0x0210
        /*02fe*/ 	.short	0x0470


	//----- nvinfo : EIATTR_SW_WAR
	.align		4
.L_34:
        /*0300*/ 	.byte	0x04, 0x36
        /*0302*/ 	.short	(.L_36 - .L_35)
.L_35:
        /*0304*/ 	.word	0x00000008
.L_36:


//--------------------- .nv.callgraph             --------------------------
	.section	.nv.callgraph,"",@"SHT_CUDA_CALLGRAPH"
	.align	4
	.sectionentsize	8
	.align		4
        /*0000*/ 	.word	0x00000000
	.align		4
        /*0004*/ 	.word	0xffffffff
	.align		4
        /*0008*/ 	.word	0x00000000
	.align		4
        /*000c*/ 	.word	0xfffffffe
	.align		4
        /*0010*/ 	.word	0x00000000
	.align		4
        /*0014*/ 	.word	0xfffffffd
	.align		4
        /*0018*/ 	.word	0x00000000
	.align		4
        /*001c*/ 	.word	0xfffffffc


//--------------------- .nv.constant4             --------------------------
	.section	.nv.constant4,"a",@progbits
	.align	8
	.align		8
.nv.constant4:
        /*0000*/ 	.dword	_ZN39_INTERNAL_9e6d6f4a_4_k_cu_7e87fcd7_26774cuda3std3__45__cpo5beginE
	.align		8
        /*0008*/ 	.dword	_ZN39_INTERNAL_9e6d6f4a_4_k_cu_7e87fcd7_26774cuda3std3__45__cpo3endE
	.align		8
        /*0010*/ 	.dword	_ZN39_INTERNAL_9e6d6f4a_4_k_cu_7e87fcd7_26774cuda3std3__45__cpo6cbeginE
	.align		8
        /*0018*/ 	.dword	_ZN39_INTERNAL_9e6d6f4a_4_k_cu_7e87fcd7_26774cuda3std3__45__cpo4cendE
	.align		8
        /*0020*/ 	.dword	_ZN39_INTERNAL_9e6d6f4a_4_k_cu_7e87fcd7_26774cuda3std3__441_GLOBAL__N__9e6d6f4a_4_k_cu_7e87fcd7_26776ignoreE
	.align		8
        /*0028*/ 	.dword	_ZN39_INTERNAL_9e6d6f4a_4_k_cu_7e87fcd7_26774cuda3std3__419piecewise_constructE
	.align		8
        /*0030*/ 	.dword	_ZN39_INTERNAL_9e6d6f4a_4_k_cu_7e87fcd7_26774cuda3std3__48in_placeE
	.align		8
        /*0038*/ 	.dword	_ZN39_INTERNAL_9e6d6f4a_4_k_cu_7e87fcd7_26774cuda3std6ranges3__45__cpo4swapE
	.align		8
        /*0040*/ 	.dword	_ZN39_INTERNAL_9e6d6f4a_4_k_cu_7e87fcd7_26774cuda3std6ranges3__45__cpo9iter_moveE
	.align		8
        /*0048*/ 	.dword	_ZN39_INTERNAL_9e6d6f4a_4_k_cu_7e87fcd7_26774cute7productE
	.align		8
        /*0050*/ 	.dword	_ZN39_INTERNAL_9e6d6f4a_4_k_cu_7e87fcd7_26774cute1_E


//--------------------- .text._ZN7cutlass13device_kernelINS_4conv6kernel13ConvUniversalINS1_16ConvProblemShapeILNS1_8OperatorE0ELi3EEENS1_10collective14CollectiveConvINS1_46MainloopSm90TmaGmmaWarpSpecializedImplicitGemmILS5_0ELi11ELi3EN4cute5tupleIJNSA_1CILi1EEESD_SD_EEENS1_36KernelImplicitTmaWarpSpecializedSm90ELi1EEENSB_IJNSC_ILi256EEENSC_ILi64EEENSB_IJNSC_ILi32EEEEEEEEENS_6half_tESM_NSA_8TiledMMAINSA_8MMA_AtomIJNSA_4SM904GMMA25MMA_64x64x16_F32F16F16_SSILNSQ_5MajorE0ELSS_0ELNSQ_7ScaleInE1ELST_1EEEEEENSA_6LayoutISE_NSB_IJNSC_ILi0EEESX_SX_EEEEENSB_IJNSA_10UnderscoreES10_S10_EEEEENS7_6detail26Sm90ImplicitGemmTileTraitsINSA_20SM90_TMA_LOAD_IM2COLENSA_14ComposedLayoutINSA_7SwizzleILi2ELi4ELi3EEENSA_18smem_ptr_flag_bitsILi16EEENSW_INSB_IJNSB_IJNSC_ILi8EEESJ_EEENSB_IJSJ_SD_EEENSB_IJSD_NSC_ILi11EEEEEEEEENSB_IJNSB_IJSJ_SH_EEENSB_IJSD_SX_EEENSB_IJSX_NSC_ILi8192EEEEEEEEEEEEEvEENS14_INSA_13SM90_TMA_LOADENS16_IS18_S1A_NSW_INSB_IJNSB_IJS1B_S1B_EEES1D_S1F_EEENSB_IJS1H_S1I_NSB_IJSX_NSC_ILi2048EEEEEEEEEEEEEvEEEENS_8epilogue10collective6detail29Sm90TmaWarpSpecializedAdapterINS20_15DefaultEpilogueISM_NSB_IJNSB_IJllllEEESD_SX_EEES25_NS1Z_6thread17LinearCombinationISM_Li1EffLNS26_9ScaleType4KindE0ELNS_15FloatRoundStyleE2ESM_EENS_4gemm15EpilogueDefaultEEEEEvvEEEEvNT_6ParamsE --------------------------
	.section	.text._ZN7cutlass13device_kernelINS_4conv6kernel13ConvUniversalINS1_16ConvProblemShapeILNS1_8OperatorE0ELi3EEENS1_10collective14CollectiveConvINS1_46MainloopSm90TmaGmmaWarpSpecializedImplicitGemmILS5_0ELi11ELi3EN4cute5tupleIJNSA_1CILi1EEESD_SD_EEENS1_36KernelImplicitTmaWarpSpecializedSm90ELi1EEENSB_IJNSC_ILi256EEENSC_ILi64EEENSB_IJNSC_ILi32EEEEEEEEENS_6half_tESM_NSA_8TiledMMAINSA_8MMA_AtomIJNSA_4SM904GMMA25MMA_64x64x16_F32F16F16_SSILNSQ_5MajorE0ELSS_0ELNSQ_7ScaleInE1ELST_1EEEEEENSA_6LayoutISE_NSB_IJNSC_ILi0EEESX_SX_EEEEENSB_IJNSA_10UnderscoreES10_S10_EEEEENS7_6detail26Sm90ImplicitGemmTileTraitsINSA_20SM90_TMA_LOAD_IM2COLENSA_14ComposedLayoutINSA_7SwizzleILi2ELi4ELi3EEENSA_18smem_ptr_flag_bitsILi16EEENSW_INSB_IJNSB_IJNSC_ILi8EEESJ_EEENSB_IJSJ_SD_EEENSB_IJSD_NSC_ILi11EEEEEEEEENSB_IJNSB_IJSJ_SH_EEENSB_IJSD_SX_EEENSB_IJSX_NSC_ILi8192EEEEEEEEEEEEEvEENS14_INSA_13SM90_TMA_LOADENS16_IS18_S1A_NSW_INSB_IJNSB_IJS1B_S1B_EEES1D_S1F_EEENSB_IJS1H_S1I_NSB_IJSX_NSC_ILi2048EEEEEEEEEEEEEvEEEENS_8epilogue10collective6detail29Sm90TmaWarpSpecializedAdapterINS20_15DefaultEpilogueISM_NSB_IJNSB_IJllllEEESD_SX_EEES25_NS1Z_6thread17LinearCombinationISM_Li1EffLNS26_9ScaleType4KindE0ELNS_15FloatRoundStyleE2ESM_EENS_4gemm15EpilogueDefaultEEEEEvvEEEEvNT_6ParamsE,"ax",@progbits
	.align	128
.text._ZN7cutlass13device_kernelINS_4conv6kernel13ConvUniversalINS1_16ConvProblemShapeILNS1_8OperatorE0ELi3EEENS1_10collective14CollectiveConvINS1_46MainloopSm90TmaGmmaWarpSpecializedImplicitGemmILS5_0ELi11ELi3EN4cute5tupleIJNSA_1CILi1EEESD_SD_EEENS1_36KernelImplicitTmaWarpSpecializedSm90ELi1EEENSB_IJNSC_ILi256EEENSC_ILi64EEENSB_IJNSC_ILi32EEEEEEEEENS_6half_tESM_NSA_8TiledMMAINSA_8MMA_AtomIJNSA_4SM904GMMA25MMA_64x64x16_F32F16F16_SSILNSQ_5MajorE0ELSS_0ELNSQ_7ScaleInE1ELST_1EEEEEENSA_6LayoutISE_NSB_IJNSC_ILi0EEESX_SX_EEEEENSB_IJNSA_10UnderscoreES10_S10_EEEEENS7_6detail26Sm90ImplicitGemmTileTraitsINSA_20SM90_TMA_LOAD_IM2COLENSA_14ComposedLayoutINSA_7SwizzleILi2ELi4ELi3EEENSA_18smem_ptr_flag_bitsILi16EEENSW_INSB_IJNSB_IJNSC_ILi8EEESJ_EEENSB_IJSJ_SD_EEENSB_IJSD_NSC_ILi11EEEEEEEEENSB_IJNSB_IJSJ_SH_EEENSB_IJSD_SX_EEENSB_IJSX_NSC_ILi8192EEEEEEEEEEEEEvEENS14_INSA_13SM90_TMA_LOADENS16_IS18_S1A_NSW_INSB_IJNSB_IJS1B_S1B_EEES1D_S1F_EEENSB_IJS1H_S1I_NSB_IJSX_NSC_ILi2048EEEEEEEEEEEEEvEEEENS_8epilogue10collective6detail29Sm90TmaWarpSpecializedAdapterINS20_15DefaultEpilogueISM_NSB_IJNSB_IJllllEEESD_SX_EEES25_NS1Z_6thread17LinearCombinationISM_Li1EffLNS26_9ScaleType4KindE0ELNS_15FloatRoundStyleE2ESM_EENS_4gemm15EpilogueDefaultEEEEEvvEEEEvNT_6ParamsE:
        .type           _ZN7cutlass13device_kernelINS_4conv6kernel13ConvUniversalINS1_16ConvProblemShapeILNS1_8OperatorE0ELi3EEENS1_10collective14CollectiveConvINS1_46MainloopSm90TmaGmmaWarpSpecializedImplicitGemmILS5_0ELi11ELi3EN4cute5tupleIJNSA_1CILi1EEESD_SD_EEENS1_36KernelImplicitTmaWarpSpecializedSm90ELi1EEENSB_IJNSC_ILi256EEENSC_ILi64EEENSB_IJNSC_ILi32EEEEEEEEENS_6half_tESM_NSA_8TiledMMAINSA_8MMA_AtomIJNSA_4SM904GMMA25MMA_64x64x16_F32F16F16_SSILNSQ_5MajorE0ELSS_0ELNSQ_7ScaleInE1ELST_1EEEEEENSA_6LayoutISE_NSB_IJNSC_ILi0EEESX_SX_EEEEENSB_IJNSA_10UnderscoreES10_S10_EEEEENS7_6detail26Sm90ImplicitGemmTileTraitsINSA_20SM90_TMA_LOAD_IM2COLENSA_14ComposedLayoutINSA_7SwizzleILi2ELi4ELi3EEENSA_18smem_ptr_flag_bitsILi16EEENSW_INSB_IJNSB_IJNSC_ILi8EEESJ_EEENSB_IJSJ_SD_EEENSB_IJSD_NSC_ILi11EEEEEEEEENSB_IJNSB_IJSJ_SH_EEENSB_IJSD_SX_EEENSB_IJSX_NSC_ILi8192EEEEEEEEEEEEEvEENS14_INSA_13SM90_TMA_LOADENS16_IS18_S1A_NSW_INSB_IJNSB_IJS1B_S1B_EEES1D_S1F_EEENSB_IJS1H_S1I_NSB_IJSX_NSC_ILi2048EEEEEEEEEEEEEvEEEENS_8epilogue10collective6detail29Sm90TmaWarpSpecializedAdapterINS20_15DefaultEpilogueISM_NSB_IJNSB_IJllllEEESD_SX_EEES25_NS1Z_6thread17LinearCombinationISM_Li1EffLNS26_9ScaleType4KindE0ELNS_15FloatRoundStyleE2ESM_EENS_4gemm15EpilogueDefaultEEEEEvvEEEEvNT_6ParamsE,@function
        .size           _ZN7cutlass13device_kernelINS_4conv6kernel13ConvUniversalINS1_16ConvProblemShapeILNS1_8OperatorE0ELi3EEENS1_10collective14CollectiveConvINS1_46MainloopSm90TmaGmmaWarpSpecializedImplicitGemmILS5_0ELi11ELi3EN4cute5tupleIJNSA_1CILi1EEESD_SD_EEENS1_36KernelImplicitTmaWarpSpecializedSm90ELi1EEENSB_IJNSC_ILi256EEENSC_ILi64EEENSB_IJNSC_ILi32EEEEEEEEENS_6half_tESM_NSA_8TiledMMAINSA_8MMA_AtomIJNSA_4SM904GMMA25MMA_64x64x16_F32F16F16_SSILNSQ_5MajorE0ELSS_0ELNSQ_7ScaleInE1ELST_1EEEEEENSA_6LayoutISE_NSB_IJNSC_ILi0EEESX_SX_EEEEENSB_IJNSA_10UnderscoreES10_S10_EEEEENS7_6detail26Sm90ImplicitGemmTileTraitsINSA_20SM90_TMA_LOAD_IM2COLENSA_14ComposedLayoutINSA_7SwizzleILi2ELi4ELi3EEENSA_18smem_ptr_flag_bitsILi16EEENSW_INSB_IJNSB_IJNSC_ILi8EEESJ_EEENSB_IJSJ_SD_EEENSB_IJSD_NSC_ILi11EEEEEEEEENSB_IJNSB_IJSJ_SH_EEENSB_IJSD_SX_EEENSB_IJSX_NSC_ILi8192EEEEEEEEEEEEEvEENS14_INSA_13SM90_TMA_LOADENS16_IS18_S1A_NSW_INSB_IJNSB_IJS1B_S1B_EEES1D_S1F_EEENSB_IJS1H_S1I_NSB_IJSX_NSC_ILi2048EEEEEEEEEEEEEvEEEENS_8epilogue10collective6detail29Sm90TmaWarpSpecializedAdapterINS20_15DefaultEpilogueISM_NSB_IJNSB_IJllllEEESD_SX_EEES25_NS1Z_6thread17LinearCombinationISM_Li1EffLNS26_9ScaleType4KindE0ELNS_15FloatRoundStyleE2ESM_EENS_4gemm15EpilogueDefaultEEEEEvvEEEEvNT_6ParamsE,(.L_x_261 - _ZN7cutlass13device_kernelINS_4conv6kernel13ConvUniversalINS1_16ConvProblemShapeILNS1_8OperatorE0ELi3EEENS1_10collective14CollectiveConvINS1_46MainloopSm90TmaGmmaWarpSpecializedImplicitGemmILS5_0ELi11ELi3EN4cute5tupleIJNSA_1CILi1EEESD_SD_EEENS1_36KernelImplicitTmaWarpSpecializedSm90ELi1EEENSB_IJNSC_ILi256EEENSC_ILi64EEENSB_IJNSC_ILi32EEEEEEEEENS_6half_tESM_NSA_8TiledMMAINSA_8MMA_AtomIJNSA_4SM904GMMA25MMA_64x64x16_F32F16F16_SSILNSQ_5MajorE0ELSS_0ELNSQ_7ScaleInE1ELST_1EEEEEENSA_6LayoutISE_NSB_IJNSC_ILi0EEESX_SX_EEEEENSB_IJNSA_10UnderscoreES10_S10_EEEEENS7_6detail26Sm90ImplicitGemmTileTraitsINSA_20SM90_TMA_LOAD_IM2COLENSA_14ComposedLayoutINSA_7SwizzleILi2ELi4ELi3EEENSA_18smem_ptr_flag_bitsILi16EEENSW_INSB_IJNSB_IJNSC_ILi8EEESJ_EEENSB_IJSJ_SD_EEENSB_IJSD_NSC_ILi11EEEEEEEEENSB_IJNSB_IJSJ_SH_EEENSB_IJSD_SX_EEENSB_IJSX_NSC_ILi8192EEEEEEEEEEEEEvEENS14_INSA_13SM90_TMA_LOADENS16_IS18_S1A_NSW_INSB_IJNSB_IJS1B_S1B_EEES1D_S1F_EEENSB_IJS1H_S1I_NSB_IJSX_NSC_ILi2048EEEEEEEEEEEEEvEEEENS_8epilogue10collective6detail29Sm90TmaWarpSpecializedAdapterINS20_15DefaultEpilogueISM_NSB_IJNSB_IJllllEEESD_SX_EEES25_NS1Z_6thread17LinearCombinationISM_Li1EffLNS26_9ScaleType4KindE0ELNS_15FloatRoundStyleE2ESM_EENS_4gemm15EpilogueDefaultEEEEEvvEEEEvNT_6ParamsE)
        .other          _ZN7cutlass13device_kernelINS_4conv6kernel13ConvUniversalINS1_16ConvProblemShapeILNS1_8OperatorE0ELi3EEENS1_10collective14CollectiveConvINS1_46MainloopSm90TmaGmmaWarpSpecializedImplicitGemmILS5_0ELi11ELi3EN4cute5tupleIJNSA_1CILi1EEESD_SD_EEENS1_36KernelImplicitTmaWarpSpecializedSm90ELi1EEENSB_IJNSC_ILi256EEENSC_ILi64EEENSB_IJNSC_ILi32EEEEEEEEENS_6half_tESM_NSA_8TiledMMAINSA_8MMA_AtomIJNSA_4SM904GMMA25MMA_64x64x16_F32F16F16_SSILNSQ_5MajorE0ELSS_0ELNSQ_7ScaleInE1ELST_1EEEEEENSA_6LayoutISE_NSB_IJNSC_ILi0EEESX_SX_EEEEENSB_IJNSA_10UnderscoreES10_S10_EEEEENS7_6detail26Sm90ImplicitGemmTileTraitsINSA_20SM90_TMA_LOAD_IM2COLENSA_14ComposedLayoutINSA_7SwizzleILi2ELi4ELi3EEENSA_18smem_ptr_flag_bitsILi16EEENSW_INSB_IJNSB_IJNSC_ILi8EEESJ_EEENSB_IJSJ_SD_EEENSB_IJSD_NSC_ILi11EEEEEEEEENSB_IJNSB_IJSJ_SH_EEENSB_IJSD_SX_EEENSB_IJSX_NSC_ILi8192EEEEEEEEEEEEEvEENS14_INSA_13SM90_TMA_LOADENS16_IS18_S1A_NSW_INSB_IJNSB_IJS1B_S1B_EEES1D_S1F_EEENSB_IJS1H_S1I_NSB_IJSX_NSC_ILi2048EEEEEEEEEEEEEvEEEENS_8epilogue10collective6detail29Sm90TmaWarpSpecializedAdapterINS20_15DefaultEpilogueISM_NSB_IJNSB_IJllllEEESD_SX_EEES25_NS1Z_6thread17LinearCombinationISM_Li1EffLNS26_9ScaleType4KindE0ELNS_15FloatRoundStyleE2ESM_EENS_4gemm15EpilogueDefaultEEEEEvvEEEEvNT_6ParamsE,@"STO_CUDA_ENTRY STV_DEFAULT"
_ZN7cutlass13device_kernelINS_4conv6kernel13ConvUniversalINS1_16ConvProblemShapeILNS1_8OperatorE0ELi3EEENS1_10collective14CollectiveConvINS1_46MainloopSm90TmaGmmaWarpSpecializedImplicitGemmILS5_0ELi11ELi3EN4cute5tupleIJNSA_1CILi1EEESD_SD_EEENS1_36KernelImplicitTmaWarpSpecializedSm90ELi1EEENSB_IJNSC_ILi256EEENSC_ILi64EEENSB_IJNSC_ILi32EEEEEEEEENS_6half_tESM_NSA_8TiledMMAINSA_8MMA_AtomIJNSA_4SM904GMMA25MMA_64x64x16_F32F16F16_SSILNSQ_5MajorE0ELSS_0ELNSQ_7ScaleInE1ELST_1EEEEEENSA_6LayoutISE_NSB_IJNSC_ILi0EEESX_SX_EEEEENSB_IJNSA_10UnderscoreES10_S10_EEEEENS7_6detail26Sm90ImplicitGemmTileTraitsINSA_20SM90_TMA_LOAD_IM2COLENSA_14ComposedLayoutINSA_7SwizzleILi2ELi4ELi3EEENSA_18smem_ptr_flag_bitsILi16EEENSW_INSB_IJNSB_IJNSC_ILi8EEESJ_EEENSB_IJSJ_SD_EEENSB_IJSD_NSC_ILi11EEEEEEEEENSB_IJNSB_IJSJ_SH_EEENSB_IJSD_SX_EEENSB_IJSX_NSC_ILi8192EEEEEEEEEEEEEvEENS14_INSA_13SM90_TMA_LOADENS16_IS18_S1A_NSW_INSB_IJNSB_IJS1B_S1B_EEES1D_S1F_EEENSB_IJS1H_S1I_NSB_IJSX_NSC_ILi2048EEEEEEEEEEEEEvEEEENS_8epilogue10collective6detail29Sm90TmaWarpSpecializedAdapterINS20_15DefaultEpilogueISM_NSB_IJNSB_IJllllEEESD_SX_EEES25_NS1Z_6thread17LinearCombinationISM_Li1EffLNS26_9ScaleType4KindE0ELNS_15FloatRoundStyleE2ESM_EENS_4gemm15EpilogueDefaultEEEEEvvEEEEvNT_6ParamsE:
[----:B------:R-:W-:Y:S01]  /*0000*/  LDC R1, c[0x0][0x28] ;  /* 0x00000a00ff017b82 */ /* 0x000fe20000000800 */
[----:B------:R-:W0:Y:S01]  /*0010*/  S2R R9, SR_TID.X ;  /* 0x0000000000097919 */ /* 0x000e220000002100 */
[----:B------:R-:W-:Y:S01]  /*0020*/  ELECT P0, URZ, PT ;  /* 0x00000000003f782f */ /* 0x000fe20003800000 */
[----:B------:R-:W-:Y:S01]  /*0030*/  BSSY B0, `(.L_x_0) ;  /* 0x000000f000007945 */ /* 0x000fe20003800000 */
[--C-:B0-----:R-:W-:Y:S02]  /*0040*/  SHF.R.U32.HI R0, RZ, 0x5, R9.reuse ;  /* 0x00000005ff007819 */ /* 0x101fe40000011609 */
[----:B------:R-:W-:-:S03]  /*0050*/  SHF.R.U32.HI R3, RZ, 0x7, R9 ;  /* 0x00000007ff037819 */ /* 0x000fc60000011609 */
[----:B------:R-:W0:Y:S04]  /*0060*/  SHFL.IDX PT, R2, R0, RZ, 0x1f ;  /* 0x00001fff00027589 */ /* 0x000e2800000e0000 */
[----:B------:R1:W2:Y:S01]  /*0070*/  SHFL.IDX PT, R7, R3, RZ, 0x1f ;  /* 0x00001fff03077589 */ /* 0x0002a200000e0000 */
[----:B0-----:R-:W-:-:S13]  /*0080*/  ISETP.NE.OR P0, PT, R2, RZ, !P0 ;  /* 0x000000ff0200720c */ /* 0x001fda0004705670 */
[----:B-12---:R-:W-:Y:S05]  /*0090*/  @P0 BRA `(.L_x_1) ;  /* 0x0000000000200947 */ /* 0x006fea0003800000 */
[----:B------:R-:W-:Y:S02]  /*00a0*/  ULDC.64 UR4, c[0x0][0x198] ;  /* 0x0000660000047ab9 */ /* 0x000fe40000000a00 */
[----:B------:R-:W-:Y:S02]  /*00b0*/  UIADD3 UR6, UP0, UR4, 0xf0, URZ ;  /* 0x000000f004067890 */ /* 0x000fe4000ff1e03f */
[----:B------:R-:W-:Y:S02]  /*00c0*/  UIADD3 UR4, UP1, UR4, 0x270, URZ ;  /* 0x0000027004047890 */ /* 0x000fe4000ff3e03f */
[----:B------:R-:W-:Y:S02]  /*00d0*/  UIADD3.X UR7, URZ, UR5, URZ, UP0, !UPT ;  /* 0x000000053f077290 */ /* 0x000fe400087fe43f */
[----:B------:R-:W-:-:S07]  /*00e0*/  UIADD3.X UR5, URZ, UR5, URZ, UP1, !UPT ;  /* 0x000000053f057290 */ /* 0x000fce0008ffe43f */
[----:B------:R0:W-:Y:S02]  /*00f0*/  UTMACCTL.PF [UR6] ;  /* 0x00000000060079b9 */ /* 0x0001e40008040000 */
[----:B------:R0:W-:Y:S02]  /*0100*/  UTMACCTL.PF [UR4] ;  /* 0x00000000040079b9 */ /* 0x0001e40008040000 */
[----:B0-----:R-:W-:Y:S01]  /*0110*/  NOP ;  /* 0x0000000000007918 */ /* 0x001fe20000000000 */
.L_x_1:
[----:B------:R-:W-:Y:S05]  /*0120*/  BSYNC B0 ;  /* 0x0000000000007941 */ /* 0x000fea0003800000 */
.L_x_0:
[----:B------:R-:W0:Y:S01]  /*0130*/  SHFL.IDX PT, R0, R0, RZ, 0x1f ;  /* 0x00001fff00007589 */ /* 0x000e2200000e0000 */
[----:B------:R-:W-:-:S04]  /*0140*/  SHF.R.S32.HI R3, RZ, 0x1f, R2 ;  /* 0x0000001fff037819 */ /* 0x000fc80000011402 */
[----:B------:R-:W-:Y:S02]  /*0150*/  LEA.HI R3, R3, R2, RZ, 0x2 ;  /* 0x0000000203037211 */ /* 0x000fe400078f10ff */
[----:B0-----:R-:W-:-:S13]  /*0160*/  ISETP.NE.AND P0, PT, R0, RZ, PT ;  /* 0x000000ff0000720c */ /* 0x001fda0003f05270 */
[----:B------:R-:W-:Y:S05]  /*0170*/  @P0 BRA `(.L_x_2) ;  /* 0x00000000009c0947 */ /* 0x000fea0003800000 */
[----:B------:R-:W-:Y:S01]  /*0180*/  ELECT P0, URZ, PT ;  /* 0x00000000003f782f */ /* 0x000fe20003800000 */
[----:B------:R-:W-:-:S12]  /*0190*/  BSSY B0, `(.L_x_2) ;  /* 0x0000025000007945 */ /* 0x000fd80003800000 */
[----:B------:R-:W-:Y:S05]  /*01a0*/  @!P0 BRA `(.L_x_3) ;  /* 0x00000000008c8947 */ /* 0x000fea0003800000 */
[----:B------:R-:W0:Y:S01]  /*01b0*/  S2UR UR8, SR_CgaCtaId ;  /* 0x00000000000879c3 */ /* 0x000e220000008800 */
[----:B------:R-:W-:Y:S01]  /*01c0*/  UMOV UR4, 0x400 ;  /* 0x0000040000047882 */ /* 0x000fe20000000000 */
[----:B------:R-:W-:Y:S01]  /*01d0*/  UMOV UR5, 0x1 ;  /* 0x0000000100057882 */ /* 0x000fe20000000000 */
[----:B------:R-:W-:Y:S02]  /*01e0*/  UMOV UR6, 0x80 ;  /* 0x0000008000067882 */ /* 0x000fe40000000000 */
[----:B------:R-:W-:-:S04]  /*01f0*/  UIADD3 UR6, -UR6, 0x100000, URZ ;  /* 0x0010000006067890 */ /* 0x000fc8000fffe13f */
[----:B------:R-:W-:Y:S02]  /*0200*/  USHF.L.U32 UR7, UR6, 0xb, URZ ;  /* 0x0000000b06077899 */ /* 0x000fe4000800063f */
[----:B------:R-:W-:Y:S02]  /*0210*/  USHF.L.U32 UR6, UR6, 0x1, URZ ;  /* 0x0000000106067899 */ /* 0x000fe4000800063f */
[----:B0-----:R-:W-:Y:S02]  /*0220*/  ULEA UR8, UR8, UR4, 0x18 ;  /* 0x0000000408087291 */ /* 0x001fe4000f8ec03f */
[----:B------:R-:W-:-:S04]  /*0230*/  UIADD3 UR4, -UR5, 0x100000, URZ ;  /* 0x0010000005047890 */ /* 0x000fc8000fffe13f */
[----:B------:R-:W-:Y:S02]  /*0240*/  USHF.L.U32 UR5, UR4, 0xb, URZ ;  /* 0x0000000b04057899 */ /* 0x000fe4000800063f */
[----:B------:R-:W-:Y:S01]  /*0250*/  USHF.L.U32 UR4, UR4, 0x1, URZ ;  /* 0x0000000104047899 */ /* 0x000fe2000800063f */
[----:B------:R-:W0:Y:S11]  /*0260*/  FENCE.VIEW.ASYNC.S ;  /* 0x00000000000073c6 */ /* 0x000e360000000000 */
[----:B0-----:R0:W1:Y:S01]  /*0270*/  SYNCS.EXCH.64 URZ, [UR8+0x37000], UR4 ;  /* 0x03700004083f75b2 */ /* 0x0010620008000100 */
[----:B------:R0:W2:Y:S01]  /*0280*/  SYNCS.EXCH.64 URZ, [UR8+0x37058], UR6 ;  /* 0x03705806083f75b2 */ /* 0x0000a20008000100 */
[----:B------:R0:W3:Y:S01]  /*0290*/  SYNCS.EXCH.64 URZ, [UR8+0x37008], UR4 ;  /* 0x03700804083f75b2 */ /* 0x0000e20008000100 */
[----:B------:R0:W4:Y:S01]  /*02a0*/  SYNCS.EXCH.64 URZ, [UR8+0x37060], UR6 ;  /* 0x03706006083f75b2 */ /* 0x0001220008000100 */
[----:B------:R0:W0:Y:S01]  /*02b0*/  SYNCS.EXCH.64 URZ, [UR8+0x37010], UR4 ;  /* 0x03701004083f75b2 */ /* 0x0000220008000100 */
        /* <DEDUP_REMOVED lines=17> */
[----:B------:R-:W-:Y:S01]  /*03d0*/  NOP ;  /* 0x0000000000007918 */ /* 0x000fe20000000000 */
.L_x_3:
[----:B0-----:R-:W-:Y:S05]  /*03e0*/  BSYNC B0 ;  /* 0x0000000000007941 */ /* 0x001fea0003800000 */
.L_x_2:
[----:B------:R-:W-:Y:S01]  /*03f0*/  ULDC.64 UR4, c[0x0][0x618] ;  /* 0x0001860000047ab9 */ /* 0x000fe20000000a00 */
[----:B------:R-:W-:Y:S01]  /*0400*/  LOP3.LUT R3, R3, 0xfffffffc, RZ, 0xc0, !PT ;  /* 0xfffffffc03037812 */ /* 0x000fe200078ec0ff */
[----:B------:R-:W-:Y:S01]  /*0410*/  NOP ;  /* 0x0000000000007918 */ /* 0x000fe20000000000 */
[----:B------:R-:W-:Y:S01]  /*0420*/  ISETP.NE.U32.AND P0, PT, RZ, UR4, PT ;  /* 0x00000004ff007c0c */ /* 0x000fe2000bf05070 */
[----:B------:R-:W-:Y:S01]  /*0430*/  NOP ;  /* 0x0000000000007918 */ /* 0x000fe20000000000 */
[----:B------:R-:W-:Y:S01]  /*0440*/  SHF.R.S32.HI R0, RZ, 0x1f, R9 ;  /* 0x0000001fff007819 */ /* 0x000fe20000011409 */
[----:B------:R-:W-:Y:S01]  /*0450*/  IMAD.IADD R6, R2, 0x1, -R3 ;  /* 0x0000000102067824 */ /* 0x000fe200078e0a03 */
[----:B-1234-:R-:W-:Y:S01]  /*0460*/  BAR.SYNC.DEFER_BLOCKING 0x0 ;  /* 0x0000000000007b1d */ /* 0x01efe20000010000 */
[----:B------:R-:W-:Y:S02]  /*0470*/  ISETP.NE.AND.EX P0, PT, RZ, UR5, PT, P0 ;  /* 0x00000005ff007c0c */ /* 0x000fe4000bf05300 */
[----:B------:R-:W-:-:S02]  /*0480*/  LEA.HI R0, R0, R9, RZ, 0x7 ;  /* 0x0000000900007211 */ /* 0x000fc400078f38ff */
[C---:B------:R-:W-:Y:S01]  /*0490*/  LOP3.LUT P1, RZ, R7.reuse, R6, RZ, 0xfc, !PT ;  /* 0x0000000607ff7212 */ /* 0x040fe2000782fcff */
[----:B------:R-:W-:Y:S01]  /*04a0*/  ULDC.64 UR12, c[0x0][0x208] ;  /* 0x00008200000c7ab9 */ /* 0x000fe20000000a00 */
[----:B------:R-:W-:Y:S02]  /*04b0*/  LOP3.LUT R0, R0, 0xffffff80, RZ, 0xc0, !PT ;  /* 0xffffff8000007812 */ /* 0x000fe400078ec0ff */
[----:B------:R-:W-:Y:S02]  /*04c0*/  ISETP.NE.AND P2, PT, R7, 0x1, PT ;  /* 0x000000010700780c */ /* 0x000fe40003f45270 */
[----:B------:R-:W-:Y:S01]  /*04d0*/  SEL R2, RZ, 0x1, P1 ;  /* 0x00000001ff027807 */ /* 0x000fe20000800000 */
[----:B------:R-:W-:-:S03]  /*04e0*/  IMAD.IADD R0, R9, 0x1, -R0 ;  /* 0x0000000109007824 */ /* 0x000fc600078e0a00 */
[----:B------:R-:W-:Y:S01]  /*04f0*/  SEL R2, R2, 0x2, P2 ;  /* 0x0000000202027807 */ /* 0x000fe20001000000 */
[----:B------:R-:W-:Y:S06]  /*0500*/  @!P0 BRA `(.L_x_4) ;  /* 0x00000000001c8947 */ /* 0x000fec0003800000 */
[----:B------:R-:W0:Y:S02]  /*0510*/  LDC.64 R4, c[0x0][0x618] ;  /* 0x00018600ff047b82 */ /* 0x000e240000000a00 */
[----:B0-----:R-:W2:Y:S02]  /*0520*/  LDG.E.64 R4, desc[UR12][R4.64] ;  /* 0x0000000c04047981 */ /* 0x001ea4000c1e1b00 */
[----:B--2---:R-:W-:-:S04]  /*0530*/  ISETP.NE.U32.AND P0, PT, R4, RZ, PT ;  /* 0x000000ff0400720c */ /* 0x004fc80003f05070 */
[----:B------:R-:W-:-:S13]  /*0540*/  ISETP.NE.AND.EX P0, PT, R5, RZ, PT, P0 ;  /* 0x000000ff0500720c */ /* 0x000fda0003f05300 */
[----:B------:R-:W-:Y:S05]  /*0550*/  @!P0 BRA `(.L_x_4) ;  /* 0x0000000000088947 */ /* 0x000fea0003800000 */
[----:B------:R2:W5:Y:S01]  /*0560*/  LD.E R11, desc[UR12][R4.64] ;  /* 0x0000000c040b7980 */ /* 0x000562000c101900 */
[----:B------:R-:W-:Y:S05]  /*0570*/  BRA `(.L_x_5) ;  /* 0x0000000000207947 */ /* 0x000fea0003800000 */
.L_x_4:
[----:B------:R-:W-:Y:S02]  /*0580*/  ULDC.64 UR4, c[0x0][0x608] ;  /* 0x0001820000047ab9 */ /* 0x000fe40000000a00 */
[----:B------:R-:W-:-:S04]  /*0590*/  ISETP.NE.U32.AND P0, PT, RZ, UR4, PT ;  /* 0x00000004ff007c0c */ /* 0x000fc8000bf05070 */
[----:B------:R-:W-:-:S13]  /*05a0*/  ISETP.NE.AND.EX P0, PT, RZ, UR5, PT, P0 ;  /* 0x00000005ff007c0c */ /* 0x000fda000bf05300 */
[----:B------:R-:W-:Y:S05]  /*05b0*/  @!P0 BRA `(.L_x_6) ;  /* 0x00000000000c8947 */ /* 0x000fea0003800000 */
[----:B------:R-:W0:Y:S02]  /*05c0*/  LDC.64 R4, c[0x0][0x608] ;  /* 0x00018200ff047b82 */ /* 0x000e240000000a00 */
[----:B0-----:R0:W5:Y:S01]  /*05d0*/  LDG.E R11, desc[UR12][R4.64] ;  /* 0x0000000c040b7981 */ /* 0x001162000c1e1900 */
[----:B------:R-:W-:Y:S05]  /*05e0*/  BRA `(.L_x_5) ;  /* 0x0000000000047947 */ /* 0x000fea0003800000 */
.L_x_6:
[----:B------:R-:W1:Y:S02]  /*05f0*/  LDC R11, c[0x0][0x600] ;  /* 0x00018000ff0b7b82 */ /* 0x000e640000000800 */
.L_x_5:
[----:B------:R-:W-:Y:S02]  /*0600*/  ULDC.64 UR4, c[0x0][0x620] ;  /* 0x0001880000047ab9 */ /* 0x000fe40000000a00 */
[----:B------:R-:W-:-:S04]  /*0610*/  ISETP.NE.U32.AND P0, PT, RZ, UR4, PT ;  /* 0x00000004ff007c0c */ /* 0x000fc8000bf05070 */
[----:B------:R-:W-:-:S13]  /*0620*/  ISETP.NE.AND.EX P0, PT, RZ, UR5, PT, P0 ;  /* 0x00000005ff007c0c */ /* 0x000fda000bf05300 */
[----:B------:R-:W-:Y:S05]  /*0630*/  @!P0 BRA `(.L_x_7) ;  /* 0x00000000001c8947 */ /* 0x000fea0003800000 */
[----:B0-2---:R-:W0:Y:S02]  /*0640*/  LDC.64 R4, c[0x0][0x620] ;  /* 0x00018800ff047b82 */ /* 0x005e240000000a00 */
[----:B0-----:R-:W2:Y:S02]  /*0650*/  LDG.E.64 R4, desc[UR12][R4.64] ;  /* 0x0000000c04047981 */ /* 0x001ea4000c1e1b00 */
[----:B--2---:R-:W-:-:S04]  /*0660*/  ISETP.NE.U32.AND P0, PT, R4, RZ, PT ;  /* 0x000000ff0400720c */ /* 0x004fc80003f05070 */
[----:B------:R-:W-:-:S13]  /*0670*/  ISETP.NE.AND.EX P0, PT, R5, RZ, PT, P0 ;  /* 0x000000ff0500720c */ /* 0x000fda0003f05300 */
[----:B------:R-:W-:Y:S05]  /*0680*/  @!P0 BRA `(.L_x_7) ;  /* 0x0000000000088947 */ /* 0x000fea0003800000 */
[----:B------:R0:W5:Y:S01]  /*0690*/  LD.E R14, desc[UR12][R4.64] ;  /* 0x0000000c040e7980 */ /* 0x000162000c101900 */
[----:B------:R-:W-:Y:S05]  /*06a0*/  BRA `(.L_x_8) ;  /* 0x0000000000207947 */ /* 0x000fea0003800000 */
.L_x_7:
[----:B------:R-:W-:Y:S02]  /*06b0*/  ULDC.64 UR4, c[0x0][0x610] ;  /* 0x0001840000047ab9 */ /* 0x000fe40000000a00 */
[----:B------:R-:W-:-:S04]  /*06c0*/  ISETP.NE.U32.AND P0, PT, RZ, UR4, PT ;  /* 0x00000004ff007c0c */ /* 0x000fc8000bf05070 */
[----:B------:R-:W-:-:S13]  /*06d0*/  ISETP.NE.AND.EX P0, PT, RZ, UR5, PT, P0 ;  /* 0x00000005ff007c0c */ /* 0x000fda000bf05300 */
[----:B------:R-:W-:Y:S05]  /*06e0*/  @!P0 BRA `(.L_x_9) ;  /* 0x00000000000c8947 */ /* 0x000fea0003800000 */
[----:B------:R-:W3:Y:S02]  /*06f0*/  LDC.64 R14, c[0x0][0x610] ;  /* 0x00018400ff0e7b82 */ /* 0x000ee40000000a00 */
[----:B---3--:R4:W5:Y:S01]  /*0700*/  LDG.E R14, desc[UR12][R14.64] ;  /* 0x0000000c0e0e7981 */ /* 0x008962000c1e1900 */
[----:B------:R-:W-:Y:S05]  /*0710*/  BRA `(.L_x_8) ;  /* 0x0000000000047947 */ /* 0x000fea0003800000 */
.L_x_9:
[----:B------:R-:W3:Y:S02]  /*0720*/  LDC R14, c[0x0][0x604] ;  /* 0x00018100ff0e7b82 */ /* 0x000ee40000000800 */
.L_x_8:
[----:B------:R-:W1:Y:S01]  /*0730*/  LDC R3, c[0x0][0x3e8] ;  /* 0x0000fa00ff037b82 */ /* 0x000e620000000800 */
[----:B------:R-:W-:Y:S01]  /*0740*/  ULDC UR4, c[0x0][0x3dc] ;  /* 0x0000f70000047ab9 */ /* 0x000fe20000000800 */
[----:B------:R-:W-:Y:S01]  /*0750*/  ISETP.NE.AND P0, PT, R7, RZ, PT ;  /* 0x000000ff0700720c */ /* 0x000fe20003f05270 */
[----:B------:R-:W-:Y:S01]  /*0760*/  UIADD3 UR4, UR4, 0x1f, URZ ;  /* 0x0000001f04047890 */ /* 0x000fe2000fffe03f */
[----:B------:R-:W-:-:S03]  /*0770*/  ULDC.64 UR6, c[0x0][0x3e0] ;  /* 0x0000f80000067ab9 */ /* 0x000fc60000000a00 */
[----:B------:R-:W-:Y:S02]  /*0780*/  USHF.R.S32.HI UR5, URZ, 0x1f, UR4 ;  /* 0x0000001f3f057899 */ /* 0x000fe40008011404 */
[----:B------:R-:W-:Y:S02]  /*0790*/  UIMAD UR6, UR7, UR6, URZ ;  /* 0x00000006070672a4 */ /* 0x000fe4000f8e023f */
[----:B------:R-:W-:-:S04]  /*07a0*/  ULEA.HI UR5, UR5, UR4, URZ, 0x5 ;  /* 0x0000000405057291 */ /* 0x000fc8000f8f283f */
[----:B------:R-:W-:Y:S01]  /*07b0*/  USHF.R.S32.HI UR15, URZ, 0x5, UR5 ;  /* 0x000000053f0f7899 */ /* 0x000fe20008011405 */
[----:B-1----:R-:W-:-:S05]  /*07c0*/  IMAD R3, R3, UR6, RZ ;  /* 0x0000000603037c24 */ /* 0x002fca000f8e02ff */
[----:B------:R-:W-:Y:S01]  /*07d0*/  IMAD R3, R3, UR15, RZ ;  /* 0x0000000f03037c24 */ /* 0x000fe2000f8e02ff */
[----:B------:R-:W-:Y:S06]  /*07e0*/  @!P0 BRA `(.L_x_10) ;  /* 0x000000b000b48947 */ /* 0x000fec0003800000 */
[----:B------:R-:W-:-:S13]  /*07f0*/  ISETP.NE.AND P0, PT, R7, 0x1, PT ;  /* 0x000000010700780c */ /* 0x000fda0003f05270 */
[----:B------:R-:W-:Y:S05]  /*0800*/  @P0 EXIT ;  /* 0x000000000000094d */ /* 0x000fea0003800000 */
[----:B------:R-:W-:Y:S01]  /*0810*/  ISETP.GE.AND P0, PT, R3, 0x1, PT ;  /* 0x000000010300780c */ /* 0x000fe20003f06270 */
[----:B------:R-:W-:Y:S01]  /*0820*/  UMOV UR4, URZ ;  /* 0x0000003f00047c82 */ /* 0x000fe20008000000 */
[----:B------:R-:W-:Y:S02]  /*0830*/  CS2R R54, SRZ ;  /* 0x0000000000367805 */ /* 0x000fe4000001ff00 */
[----:B------:R-:W-:Y:S02]  /*0840*/  CS2R R120, SRZ ;  /* 0x0000000000787805 */ /* 0x000fe4000001ff00 */
[----:B------:R-:W-:Y:S02]  /*0850*/  CS2R R122, SRZ ;  /* 0x00000000007a7805 */ /* 0x000fe4000001ff00 */
[----:B------:R-:W-:Y:S02]  /*0860*/  CS2R R124, SRZ ;  /* 0x00000000007c7805 */ /* 0x000fe4000001ff00 */
[----:B------:R-:W-:-:S02]  /*0870*/  CS2R R126, SRZ ;  /* 0x00000000007e7805 */ /* 0x000fc4000001ff00 */
[----:B------:R-:W-:Y:S02]  /*0880*/  CS2R R128, SRZ ;  /* 0x0000000000807805 */ /* 0x000fe4000001ff00 */
        /* <DEDUP_REMOVED lines=57> */
[----:B------:R-:W-:Y:S01]  /*0c20*/  CS2R R52, SRZ ;  /* 0x0000000000347805 */ /* 0x000fe2000001ff00 */
[----:B------:R-:W-:Y:S06]  /*0c30*/  @!P0 BRA `(.L_x_11) ;  /* 0x0000000000e08947 */ /* 0x000fec0003800000 */
[----:B0-2---:R-:W-:-:S04]  /*0c40*/  LOP3.LUT R4, R2, 0x1, RZ, 0xfc, !PT ;  /* 0x0000000102047812 */ /* 0x005fc800078efcff */
[----:B------:R-:W-:-:S13]  /*0c50*/  ISETP.NE.AND P1, PT, R4, 0x3, PT ;  /* 0x000000030400780c */ /* 0x000fda0003f25270 */
[----:B------:R-:W-:Y:S05]  /*0c60*/  @!P1 BRA `(.L_x_12) ;  /* 0x0000000000049947 */ /* 0x000fea0003800000 */
[----:B------:R-:W-:Y:S01]  /*0c70*/  BPT.TRAP 0x1 ;  /* 0x000000040000795c */ /* 0x000fe20000300000 */
.L_x_12:
[----:B------:R-:W0:Y:S01]  /*0c80*/  S2UR UR5, SR_CgaCtaId ;  /* 0x00000000000579c3 */ /* 0x000e220000008800 */
[----:B------:R-:W-:Y:S01]  /*0c90*/  SHF.L.U32 R4, RZ, 0x1f, RZ ;  /* 0x0000001fff047819 */ /* 0x000fe200000006ff */
[----:B------:R-:W-:Y:S02]  /*0ca0*/  UMOV UR4, 0x400 ;  /* 0x0000040000047882 */ /* 0x000fe40000000000 */
[----:B0-----:R-:W-:-:S12]  /*0cb0*/  ULEA UR4, UR5, UR4, 0x18 ;  /* 0x0000000405047291 */ /* 0x001fd8000f8ec03f */
.L_x_13:
[----:B0-----:R-:W-:-:S04]  /*0cc0*/  IMAD.U32 R5, RZ, RZ, UR4 ;  /* 0x00000004ff057e24 */ /* 0x001fc8000f8e00ff */
[----:B------:R0:W1:Y:S03]  /*0cd0*/  SYNCS.PHASECHK.TRANS64.TRYWAIT P1, [R5+URZ+0x37000], R4 ;  /* 0x03700004050075a7 */ /* 0x000066000802017f */
[----:B-1----:R-:W-:Y:S05]  /*0ce0*/  @!P1 NANOSLEEP.SYNCS 0x989680 ;  /* 0x009896800000995d */ /* 0x002fea0003900000 */
[----:B------:R-:W1:Y:S02]  /*0cf0*/  @!P1 SYNCS.PHASECHK.TRANS64 P1, [R5+URZ+0x37000], R4 ;  /* 0x03700004050095a7 */ /* 0x000e64000802007f */
[----:B-1----:R-:W-:Y:S05]  /*0d00*/  @!P1 BRA `(.L_x_13) ;  /* 0xfffffffc00ec9947 */ /* 0x002fea000383ffff */
[----:B------:R-:W-:Y:S01]  /*0d10*/  UIADD3 UR5, UR4, 0x2c000, URZ ;  /* 0x0002c00004057890 */ /* 0x000fe2000fffe03f */
[----:B------:R-:W-:Y:S01]  /*0d20*/  WARPGROUP.ARRIVE ;  /* 0x00000000000079c5 */ /* 0x000fe20000000000 */
[----:B------:R-:W-:Y:S02]  /*0d30*/  USHF.R.U32.HI UR4, URZ, 0x4, UR4 ;  /* 0x000000043f047899 */ /* 0x000fe40008011604 */
[----:B------:R-:W-:Y:S02]  /*0d40*/  USHF.R.U32.HI UR5, URZ, 0x4, UR5 ;  /* 0x000000043f057899 */ /* 0x000fe40008011605 */
[----:B------:R-:W-:Y:S02]  /*0d50*/  ULOP3.LUT UR4, UR4, 0x3fff, URZ, 0xc0, !UPT ;  /* 0x00003fff04047892 */ /* 0x000fe4000f8ec03f */
[----:B------:R-:W-:Y:S02]  /*0d60*/  ULOP3.LUT UR5, UR5, 0x3fff, URZ, 0xc0, !UPT ;  /* 0x00003fff05057892 */ /* 0x000fe4000f8ec03f */
[----:B------:R-:W-:-:S02]  /*0d70*/  ULOP3.LUT UR11, UR4, 0x10000, URZ, 0xfc, !UPT ;  /* 0x00010000040b7892 */ /* 0x000fc4000f8efc3f */
[----:B------:R-:W-:Y:S02]  /*0d80*/  ULOP3.LUT UR14, UR5, 0x10000, URZ, 0xfc, !UPT ;  /* 0x00010000050e7892 */ /* 0x000fe4000f8efc3f */
[----:B------:R-:W-:Y:S02]  /*0d90*/  UIADD3 UR8, UR11, 0x100, URZ ;  /* 0x000001000b087890 */ /* 0x000fe4000fffe03f */
[----:B------:R-:W-:Y:S02]  /*0da0*/  UIADD3 UR9, UR11, 0x200, URZ ;  /* 0x000002000b097890 */ /* 0x000fe4000fffe03f */
[----:B------:R-:W-:Y:S01]  /*0db0*/  UMOV UR4, UR11 ;  /* 0x0000000b00047c82 */ /* 0x000fe20008000000 */
[----:B------:R-:W-:Y:S01]  /*0dc0*/  UMOV UR5, 0x80000020 ;  /* 0x8000002000057882 */ /* 0x000fe20000000000 */
[----:B------:R-:W-:Y:S01]  /*0dd0*/  UMOV UR6, UR14 ;  /* 0x0000000e00067c82 */ /* 0x000fe20008000000 */
[----:B------:R-:W-:Y:S01]  /*0de0*/  UMOV UR7, 0x80000020 ;  /* 0x8000002000077882 */ /* 0x000fe20000000000 */
[----:B------:R-:W-:Y:S01]  /*0df0*/  UIADD3 UR10, UR11, 0x300, URZ ;  /* 0x000003000b0a7890 */ /* 0x000fe2000fffe03f */
[----:B------:R-:W-:Y:S01]  /*0e00*/  HGMMA.64x64x16.F32 R120, gdesc[UR4], RZ, !UPT ;  /* 0x00e00000047879f0 */ /* 0x000fe2000c7008ff */
        /* <DEDUP_REMOVED lines=12> */
[----:B------:R-:W-:-:S02]  /*0ed0*/  UIADD3 UR4, UR11, 0x2, URZ ;  /* 0x000000020b047890 */ /* 0x000fc4000fffe03f */
[----:B------:R-:W-:Y:S01]  /*0ee0*/  UIADD3 UR6, UR14, 0x2, URZ ;  /* 0x000000020e067890 */ /* 0x000fe2000fffe03f */
[----:B------:R-:W-:Y:S01]  /*0ef0*/  UMOV UR5, 0x80000020 ;  /* 0x8000002000057882 */ /* 0x000fe20000000000 */
[----:B------:R-:W-:-:S07]  /*0f00*/  UMOV UR7, 0x80000020 ;  /* 0x8000002000077882 */ /* 0x000fce0000000000 */
[----:B------:R-:W-:Y:S01]  /*0f10*/  HGMMA.64x64x16.F32 R120, gdesc[UR4], R120 ;  /* 0x00e00000047879f0 */ /* 0x000fe20008700878 */
[----:B------:R-:W-:Y:S01]  /*0f20*/  UMOV UR4, UR8 ;  /* 0x0000000800047c82 */ /* 0x000fe20008000000 */
[----:B------:R-:W-:Y:S02]  /*0f30*/  UMOV UR5, 0x80000020 ;  /* 0x8000002000057882 */ /* 0x000fe40000000000 */
[----:B------:R-:W-:Y:S01]  /*0f40*/  HGMMA.64x64x16.F32 R88, gdesc[UR4], R88 ;  /* 0x00e00000045879f0 */ /* 0x000fe20008700858 */
[----:B------:R-:W-:Y:S01]  /*0f50*/  UMOV UR4, UR9 ;  /* 0x0000000900047c82 */ /* 0x000fe20008000000 */
[----:B------:R-:W-:Y:S02]  /*0f60*/  UMOV UR5, 0x80000020 ;  /* 0x8000002000057882 */ /* 0x000fe40000000000 */
[----:B------:R-:W-:Y:S01]  /*0f70*/  HGMMA.64x64x16.F32 R56, gdesc[UR4], R56 ;  /* 0x00e00000043879f0 */ /* 0x000fe20008700838 */
[----:B------:R-:W-:Y:S01]  /*0f80*/  UMOV UR4, UR10 ;  /* 0x0000000a00047c82 */ /* 0x000fe20008000000 */
[----:B------:R-:W-:-:S02]  /*0f90*/  UMOV UR5, 0x80000020 ;  /* 0x8000002000057882 */ /* 0x000fc40000000000 */
[----:B------:R-:W-:Y:S01]  /*0fa0*/  HGMMA.64x64x16.F32 R24, gdesc[UR4], R24, gsb0 ;  /* 0x00e00000041879f0 */ /* 0x000fe20008000818 */
[----:B------:R-:W-:-:S05]  /*0fb0*/  UMOV UR4, 0x1 ;  /* 0x0000000100047882 */ /* 0x000fca0000000000 */
.L_x_11:
[----:B0-2---:R-:W-:-:S05]  /*0fc0*/  VIMNMX R4, R3, 0x1, PT ;  /* 0x0000000103047848 */ /* 0x005fca0003fe0100 */
[----:B------:R-:W-:-:S05]  /*0fd0*/  IMAD.IADD R3, R3, 0x1, -R4 ;  /* 0x0000000103037824 */ /* 0x000fca00078e0a04 */
[----:B------:R-:W-:-:S13]  /*0fe0*/  ISETP.GE.AND P1, PT, R3, 0x1, PT ;  /* 0x000000010300780c */ /* 0x000fda0003f26270 */
[----:B------:R-:W-:Y:S05]  /*0ff0*/  @!P1 BRA `(.L_x_14) ;  /* 0x0000000400509947 */ /* 0x000fea0003800000 */
[----:B------:R-:W0:Y:S01]  /*1000*/  S2UR UR5, SR_CgaCtaId ;  /* 0x00000000000579c3 */ /* 0x000e220000008800 */
[----:B------:R-:W-:Y:S01]  /*1010*/  UMOV UR6, 0x400 ;  /* 0x0000040000067882 */ /* 0x000fe20000000000 */
[----:B------:R-:W-:Y:S01]  /*1020*/  LOP3.LUT R8, R2, 0x1, RZ, 0xfc, !PT ;  /* 0x0000000102087812 */ /* 0x000fe200078efcff */
[----:B------:R-:W-:Y:S01]  /*1030*/  IMAD.MOV.U32 R7, RZ, RZ, RZ ;  /* 0x000000ffff077224 */ /* 0x000fe200078e00ff */
[----:B------:R-:W-:Y:S01]  /*1040*/  UISETP.NE.U32.AND UP0, UPT, UR4, URZ, UPT ;  /* 0x0000003f0400728c */ /* 0x000fe2000bf05070 */
[----:B------:R-:W-:Y:S01]  /*1050*/  IMAD.MOV.U32 R4, RZ, RZ, R3 ;  /* 0x000000ffff047224 */ /* 0x000fe200078e0003 */
[----:B0-----:R-:W-:-:S04]  /*1060*/  ULEA UR6, UR5, UR6, 0x18 ;  /* 0x0000000605067291 */ /* 0x001fc8000f8ec03f */
[----:B------:R-:W-:Y:S02]  /*1070*/  UIADD3 UR5, UR6, 0x2c000, URZ ;  /* 0x0002c00006057890 */ /* 0x000fe4000fffe03f */
[----:B------:R-:W-:Y:S02]  /*1080*/  USHF.R.U32.HI UR7, URZ, 0x4, UR6 ;  /* 0x000000043f077899 */ /* 0x000fe40008011606 */
[----:B------:R-:W-:Y:S02]  /*1090*/  USHF.R.U32.HI UR5, URZ, 0x4, UR5 ;  /* 0x000000043f057899 */ /* 0x000fe40008011605 */
[----:B------:R-:W-:Y:S02]  /*10a0*/  ULOP3.LUT UR7, UR7, 0x3fff, URZ, 0xc0, !UPT ;  /* 0x00003fff07077892 */ /* 0x000fe4000f8ec03f */
[----:B------:R-:W-:Y:S02]  /*10b0*/  ULOP3.LUT UR5, UR5, 0x3fff, URZ, 0xc0, !UPT ;  /* 0x00003fff05057892 */ /* 0x000fe4000f8ec03f */
[----:B------:R-:W-:-:S02]  /*10c0*/  ULOP3.LUT UR19, UR7, 0x10000, URZ, 0xfc, !UPT ;  /* 0x0001000007137892 */ /* 0x000fc4000f8efc3f */
[----:B------:R-:W-:-:S03]  /*10d0*/  ULOP3.LUT UR18, UR5, 0x10000, URZ, 0xfc, !UPT ;  /* 0x0001000005127892 */ /* 0x000fc6000f8efc3f */
[----:B------:R-:W-:-:S09]  /*10e0*/  UMOV UR5, URZ ;  /* 0x0000003f00057c82 */ /* 0x000fd20008000000 */
.L_x_19:
[----:B------:R-:W-:-:S13]  /*10f0*/  ISETP.NE.AND P2, PT, R8, 0x3, PT ;  /* 0x000000030800780c */ /* 0x000fda0003f45270 */
[----:B0-----:R-:W-:Y:S05]  /*1100*/  @!P2 BRA `(.L_x_15) ;  /* 0x000000000004a947 */ /* 0x001fea0003800000 */
[----:B------:R-:W-:Y:S01]  /*1110*/  BPT.TRAP 0x1 ;  /* 0x000000040000795c */ /* 0x000fe20000300000 */
.L_x_15:
[----:B------:R-:W-:Y:S01]  /*1120*/  SHF.L.U32 R5, R7, 0x1f, RZ ;  /* 0x0000001f07057819 */ /* 0x000fe200000006ff */
[----:B------:R-:W-:-:S12]  /*1130*/  ULEA UR7, UR4, UR6, 0x3 ;  /* 0x0000000604077291 */ /* 0x000fd8000f8e183f */
.L_x_16:
[----:B0-----:R-:W-:-:S04]  /*1140*/  IMAD.U32 R6, RZ, RZ, UR7 ;  /* 0x00000007ff067e24 */ /* 0x001fc8000f8e00ff */
[----:B------:R0:W1:Y:S03]  /*1150*/  SYNCS.PHASECHK.TRANS64.TRYWAIT P1, [R6+URZ+0x37000], R5 ;  /* 0x03700005060075a7 */ /* 0x000066000802017f */
[----:B-1----:R-:W-:Y:S05]  /*1160*/  @!P1 NANOSLEEP.SYNCS 0x989680 ;  /* 0x009896800000995d */ /* 0x002fea0003900000 */
[----:B------:R-:W1:Y:S02]  /*1170*/  @!P1 SYNCS.PHASECHK.TRANS64 P1, [R6+URZ+0x37000], R5 ;  /* 0x03700005060095a7 */ /* 0x000e64000802007f */
[----:B-1----:R-:W-:Y:S05]  /*1180*/  @!P1 BRA `(.L_x_16) ;  /* 0xfffffffc00ec9947 */ /* 0x002fea000383ffff */
[----:B------:R-:W-:Y:S01]  /*1190*/  ULEA UR7, UR4, UR19, 0xa ;  /* 0x0000001304077291 */ /* 0x000fe2000f8e503f */
[----:B------:R-:W-:Y:S01]  /*11a0*/  WARPGROUP.ARRIVE ;  /* 0x00000000000079c5 */ /* 0x000fe20000000000 */
[----:B------:R-:W-:Y:S02]  /*11b0*/  ULEA UR14, UR4, UR18, 0x8 ;  /* 0x00000012040e7291 */ /* 0x000fe4000f8e403f */
[----:B------:R-:W-:Y:S02]  /*11c0*/  UIADD3 UR15, UR7, 0x100, URZ ;  /* 0x00000100070f7890 */ /* 0x000fe4000fffe03f */
[----:B------:R-:W-:Y:S02]  /*11d0*/  UIADD3 UR16, UR7, 0x200, URZ ;  /* 0x0000020007107890 */ /* 0x000fe4000fffe03f */
[----:B------:R-:W-:Y:S01]  /*11e0*/  UMOV UR8, UR7 ;  /* 0x0000000700087c82 */ /* 0x000fe20008000000 */
[----:B------:R-:W-:Y:S01]  /*11f0*/  UMOV UR9, 0x80000020 ;  /* 0x8000002000097882 */ /* 0x000fe20000000000 */
[----:B------:R-:W-:Y:S01]  /*1200*/  UMOV UR10, UR14 ;  /* 0x0000000e000a7c82 */ /* 0x000fe20008000000 */
[----:B------:R-:W-:Y:S01]  /*1210*/  UMOV UR11, 0x80000020 ;  /* 0x80000020000b7882 */ /* 0x000fe20000000000 */
[----:B------:R-:W-:Y:S01]  /*1220*/  UIADD3 UR17, UR7, 0x300, URZ ;  /* 0x0000030007117890 */ /* 0x000fe2000fffe03f */
[----:B------:R-:W-:Y:S01]  /*1230*/  HGMMA.64x64x16.F32 R120, gdesc[UR8], R120, UP0 ;  /* 0x00e00000087879f0 */ /* 0x000fe2000bf00878 */
[----:B------:R-:W-:Y:S01]  /*1240*/  UMOV UR8, UR15 ;  /* 0x0000000f00087c82 */ /* 0x000fe20008000000 */
[----:B------:R-:W-:Y:S01]  /*1250*/  UMOV UR9, 0x80000020 ;  /* 0x8000002000097882 */ /* 0x000fe20000000000 */
[----:B------:R-:W-:Y:S01]  /*1260*/  UIADD3 UR15, UR7, 0x202, URZ ;  /* 0x00000202070f7890 */ /* 0x000fe2000fffe03f */
[----:B------:R-:W-:Y:S01]  /*1270*/  HGMMA.64x64x16.F32 R88, gdesc[UR8], R88, UP0 ;  /* 0x00e00000085879f0 */ /* 0x000fe2000bf00858 */
[----:B------:R-:W-:Y:S01]  /*1280*/  UMOV UR8, UR16 ;  /* 0x0000001000087c82 */ /* 0x000fe20008000000 */
[----:B------:R-:W-:-:S02]  /*1290*/  UMOV UR9, 0x80000020 ;  /* 0x8000002000097882 */ /* 0x000fc40000000000 */
[----:B------:R-:W-:Y:S01]  /*12a0*/  HGMMA.64x64x16.F32 R56, gdesc[UR8], R56, UP0 ;  /* 0x00e00000083879f0 */ /* 0x000fe2000bf00838 */
[----:B------:R-:W-:Y:S01]  /*12b0*/  UMOV UR8, UR17 ;  /* 0x0000001100087c82 */ /* 0x000fe20008000000 */
[----:B------:R-:W-:Y:S02]  /*12c0*/  UMOV UR9, 0x80000020 ;  /* 0x8000002000097882 */ /* 0x000fe40000000000 */
[----:B------:R-:W-:Y:S01]  /*12d0*/  HGMMA.64x64x16.F32 R24, gdesc[UR8], R24, UP0 ;  /* 0x00e00000081879f0 */ /* 0x000fe2000bf00818 */
[----:B------:R-:W-:Y:S02]  /*12e0*/  UIADD3 UR8, UR7, 0x2, URZ ;  /* 0x0000000207087890 */ /* 0x000fe4000fffe03f */
[----:B------:R-:W-:Y:S02]  /*12f0*/  UIADD3 UR10, UR14, 0x2, URZ ;  /* 0x000000020e0a7890 */ /* 0x000fe4000fffe03f */
[----:B------:R-:W-:Y:S01]  /*1300*/  UIADD3 UR14, UR7, 0x102, URZ ;  /* 0x00000102070e7890 */ /* 0x000fe2000fffe03f */
[----:B------:R-:W-:Y:S01]  /*1310*/  UMOV UR9, 0x80000020 ;  /* 0x8000002000097882 */ /* 0x000fe20000000000 */
[----:B------:R-:W-:Y:S01]  /*1320*/  UMOV UR11, 0x80000020 ;  /* 0x80000020000b7882 */ /* 0x000fe20000000000 */
[----:B------:R-:W-:-:S04]  /*1330*/  UIADD3 UR7, UR7, 0x302, URZ ;  /* 0x0000030207077890 */ /* 0x000fc8000fffe03f */
        /* <DEDUP_REMOVED lines=9> */
[----:B------:R-:W-:Y:S03]  /*13d0*/  HGMMA.64x64x16.F32 R24, gdesc[UR8], R24, gsb0 ;  /* 0x00e00000081879f0 */ /* 0x000fe60008000818 */
[----:B------:R-:W-:Y:S02]  /*13e0*/  WARPGROUP.DEPBAR.LE gsb0, 0x1 ;  /* 0x00008000000079c5 */ /* 0x000fe40000010100 */
[----:B------:R-:W-:Y:S05]  /*13f0*/  @!P2 BRA `(.L_x_17) ;  /* 0x000000000004a947 */ /* 0x000fea0003800000 */
[----:B------:R-:W-:Y:S01]  /*1400*/  BPT.TRAP 0x1 ;  /* 0x000000040000795c */ /* 0x000fe20000300000 */
.L_x_17:
[----:B------:R-:W-:Y:S01]  /*1410*/  ULEA UR7, UR5, UR6, 0x3 ;  /* 0x0000000605077291 */ /* 0x000fe2000f8e183f */
[----:B------:R-:W-:-:S03]  /*1420*/  ISETP.GT.U32.AND P1, PT, R2, 0x1, PT ;  /* 0x000000010200780c */ /* 0x000fc60003f24070 */
[----:B------:R-:W-:-:S04]  /*1430*/  UIADD3 UR7, UR7, 0x37058, URZ ;  /* 0x0003705807077890 */ /* 0x000fc8000fffe03f */
[----:B------:R-:W-:-:S09]  /*1440*/  UPRMT UR7, URZ, 0x654, UR7 ;  /* 0x000006543f077896 */ /* 0x000fd20008000007 */
[----:B------:R-:W-:Y:S01]  /*1450*/  SYNCS.ARRIVE.TRANS64.RED.A1T0 RZ, [UR7], RZ ;  /* 0x000000ffffff79a7 */ /* 0x000fe20008100407 */
[----:B------:R-:W-:Y:S05]  /*1460*/  @P1 BRA `(.L_x_18) ;  /* 0x0000000000041947 */ /* 0x000fea0003800000 */
[----:B------:R-:W-:Y:S01]  /*1470*/  BPT.TRAP 0x1 ;  /* 0x000000040000795c */ /* 0x000fe20000300000 */
.L_x_18:
[----:B------:R-:W-:Y:S01]  /*1480*/  UIADD3 UR4, UR4, 0x1, URZ ;  /* 0x0000000104047890 */ /* 0x000fe2000fffe03f */
[C---:B------:R-:W-:Y:S01]  /*1490*/  ISETP.GT.AND P1, PT, R4.reuse, 0x1, PT ;  /* 0x000000010400780c */ /* 0x040fe20003f24270 */
[----:B------:R-:W-:Y:S01]  /*14a0*/  UIADD3 UR5, UR5, 0x1, URZ ;  /* 0x0000000105057890 */ /* 0x000fe2000fffe03f */
[----:B------:R-:W-:Y:S01]  /*14b0*/  VIADD R4, R4, 0xffffffff ;  /* 0xffffffff04047836 */ /* 0x000fe20000000000 */
[----:B------:R-:W-:Y:S02]  /*14c0*/  UISETP.NE.AND UP0, UPT, UR4, 0xb, UPT ;  /* 0x0000000b0400788c */ /* 0x000fe4000bf05270 */
[----:B------:R-:W-:Y:S02]  /*14d0*/  UISETP.NE.AND UP1, UPT, UR5, 0xb, UPT ;  /* 0x0000000b0500788c */ /* 0x000fe4000bf25270 */
[----:B------:R-:W-:Y:S02]  /*14e0*/  USEL UR7, URZ, 0x1, UP0 ;  /* 0x000000013f077887 */ /* 0x000fe40008000000 */
[----:B------:R-:W-:-:S02]  /*14f0*/  USEL UR4, UR4, URZ, UP0 ;  /* 0x0000003f04047287 */ /* 0x000fc40008000000 */
[----:B------:R-:W-:Y:S02]  /*1500*/  USEL UR5, UR5, URZ, UP1 ;  /* 0x0000003f05057287 */ /* 0x000fe40008800000 */
[----:B------:R-:W-:Y:S01]  /*1510*/  UPLOP3.LUT UP0, UPT, UPT, UPT, UPT, 0x80, 0x0 ;  /* 0x000000000000789c */ /* 0x000fe20003f0f070 */
[----:B------:R-:W-:Y:S01]  /*1520*/  LOP3.LUT R7, R7, UR7, RZ, 0x3c, !PT ;  /* 0x0000000707077c12 */ /* 0x000fe2000f8e3cff */
[----:B------:R-:W-:Y:S09]  /*1530*/  @P1 BRA `(.L_x_19) ;  /* 0xfffffff800ec1947 */ /* 0x000ff2000383ffff */
.L_x_14:
[----:B------:R-:W-:Y:S02]  /*1540*/  WARPGROUP.DEPBAR.LE gsb0, 0x0 ;  /* 0x00008000000079c5 */ /* 0x000fe40000010000 */
[----:B------:R-:W-:Y:S05]  /*1550*/  @!P0 BRA `(.L_x_20) ;  /* 0x0000000000448947 */ /* 0x000fea0003800000 */
[----:B------:R-:W-:-:S04]  /*1560*/  LOP3.LUT R4, R2, 0x1, RZ, 0xfc, !PT ;  /* 0x0000000102047812 */ /* 0x000fc800078efcff */
[----:B------:R-:W-:-:S13]  /*1570*/  ISETP.NE.AND P0, PT, R4, 0x3, PT ;  /* 0x000000030400780c */ /* 0x000fda0003f05270 */
[----:B------:R-:W-:Y:S05]  /*1580*/  @!P0 BRA `(.L_x_21) ;  /* 0x0000000000048947 */ /* 0x000fea0003800000 */
[----:B------:R-:W-:Y:S01]  /*1590*/  BPT.TRAP 0x1 ;  /* 0x000000040000795c */ /* 0x000fe20000300000 */
.L_x_21:
[----:B0-----:R-:W0:Y:S01]  /*15a0*/  S2R R6, SR_CgaCtaId ;  /* 0x0000000000067919 */ /* 0x001e220000008800 */
[----:B------:R-:W-:Y:S01]  /*15b0*/  IMAD.WIDE.U32 R4, R3, -0x45d1745d, RZ ;  /* 0xba2e8ba303047825 */ /* 0x000fe200078e00ff */
[----:B------:R-:W-:-:S04]  /*15c0*/  ISETP.GT.U32.AND P0, PT, R2, 0x1, PT ;  /* 0x000000010200780c */ /* 0x000fc80003f04070 */
[----:B------:R-:W-:Y:S02]  /*15d0*/  SHF.R.U32.HI R4, RZ, 0x3, R5 ;  /* 0x00000003ff047819 */ /* 0x000fe40000011605 */
[----:B------:R-:W-:-:S03]  /*15e0*/  MOV R5, 0x400 ;  /* 0x0000040000057802 */ /* 0x000fc60000000f00 */
[----:B------:R-:W-:Y:S01]  /*15f0*/  IMAD R3, R4, -0xb, R3 ;  /* 0xfffffff504037824 */ /* 0x000fe200078e0203 */
[----:B0-----:R-:W-:-:S05]  /*1600*/  LEA R6, R6, R5, 0x18 ;  /* 0x0000000506067211 */ /* 0x001fca00078ec0ff */
[----:B------:R-:W-:-:S04]  /*1610*/  IMAD R3, R3, 0x8, R6 ;  /* 0x0000000803037824 */ /* 0x000fc800078e0206 */
[----:B------:R-:W-:-:S05]  /*1620*/  VIADD R3, R3, 0x37058 ;  /* 0x0003705803037836 */ /* 0x000fca0000000000 */
[----:B------:R-:W-:-:S04]  /*1630*/  PRMT R3, RZ, 0x654, R3 ;  /* 0x00000654ff037816 */ /* 0x000fc80000000003 */
[----:B------:R1:W-:Y:S01]  /*1640*/  SYNCS.ARRIVE.TRANS64.RED.A1T0 RZ, [R3+URZ], RZ ;  /* 0x000000ff03ff79a7 */ /* 0x0003e2000810043f */
[----:B------:R-:W-:Y:S05]  /*1650*/  @P0 BRA `(.L_x_20) ;  /* 0x0000000000040947 */ /* 0x000fea0003800000 */
[----:B------:R-:W-:Y:S01]  /*1660*/  BPT.TRAP 0x1 ;  /* 0x000000040000795c */ /* 0x000fe20000300000 */
.L_x_20:
[----:B------:R-:W2:Y:S01]  /*1670*/  S2R R4, SR_CTAID.Y ;  /* 0x0000000000047919 */ /* 0x000ea20000002600 */
[----:B------:R-:W-:Y:S01]  /*1680*/  ULDC.64 UR4, c[0x0][0x280] ;  /* 0x0000a00000047ab9 */ /* 0x000fe20000000a00 */
[----:B-1----:R-:W-:Y:S01]  /*1690*/  SHF.R.S32.HI R3, RZ, 0x1f, R0 ;  /* 0x0000001fff037819 */ /* 0x002fe20000011400 */
[----:B------:R-:W1:Y:S03]  /*16a0*/  S2R R9, SR_CTAID.X ;  /* 0x0000000000097919 */ /* 0x000e660000002500 */
[----:B------:R-:W-:-:S04]  /*16b0*/  LEA.HI R2, R3, R0, RZ, 0x2 ;  /* 0x0000000003027211 */ /* 0x000fc800078f10ff */
[--C-:B0-----:R-:W-:Y:S02]  /*16c0*/  SHF.R.S32.HI R6, RZ, 0x2, R2.reuse ;  /* 0x00000002ff067819 */ /* 0x101fe40000011402 */
[----:B------:R-:W-:-:S04]  /*16d0*/  SHF.R.S32.HI R5, RZ, 0x1f, R2 ;  /* 0x0000001fff057819 */ /* 0x000fc80000011402 */
[----:B------:R-:W-:-:S04]  /*16e0*/  LEA.HI R5, R5, R6, RZ, 0x3 ;  /* 0x0000000605057211 */ /* 0x000fc800078f18ff */
[----:B------:R-:W-:Y:S01]  /*16f0*/  LOP3.LUT R7, R5, 0xfffffff8, RZ, 0xc0, !PT ;  /* 0xfffffff805077812 */ /* 0x000fe200078ec0ff */
[----:B--2---:R-:W-:Y:S02]  /*1700*/  IMAD.SHL.U32 R4, R4, 0x40, RZ ;  /* 0x0000004004047824 */ /* 0x004fe400078e00ff */
[----:B-1----:R-:W-:-:S03]  /*1710*/  IMAD.SHL.U32 R10, R9, 0x100, RZ ;  /* 0x00000100090a7824 */ /* 0x002fc600078e00ff */
[----:B------:R-:W-:-:S04]  /*1720*/  ISETP.GE.AND P0, PT, R4, UR5, PT ;  /* 0x0000000504007c0c */ /* 0x000fc8000bf06270 */
[----:B------:R-:W-:-:S13]  /*1730*/  ISETP.GE.OR P0, PT, R10, UR4, P0 ;  /* 0x000000040a007c0c */ /* 0x000fda0008706670 */
[----:B------:R-:W-:Y:S05]  /*1740*/  @P0 EXIT ;  /* 0x000000000000094d */ /* 0x000fea0003800000 */
[----:B------:R-:W0:Y:S01]  /*1750*/  LDC.64 R12, c[0x0][0x658] ;  /* 0x00019600ff0c7b82 */ /* 0x000e220000000a00 */
[----:B------:R-:W-:Y:S01]  /*1760*/  LOP3.LUT R5, R2, 0x7ffffffc, RZ, 0xc0, !PT ;  /* 0x7ffffffc02057812 */ /* 0x000fe200078ec0ff */
[----:B------:R-:W-:Y:S01]  /*1770*/  IMAD.IADD R2, R6, 0x1, -R7 ;  /* 0x0000000106027824 */ /* 0x000fe200078e0a07 */
[----:B------:R-:W-:Y:S02]  /*1780*/  LEA.HI R6, R3, R0, RZ, 0x5 ;  /* 0x0000000003067211 */ /* 0x000fe400078f28ff */
[----:B---3-5:R-:W-:Y:S01]  /*1790*/  FSETP.NEU.AND P1, PT, R14, RZ, PT ;  /* 0x000000ff0e00720b */ /* 0x028fe20003f2d000 */
[----:B------:R-:W-:Y:S01]  /*17a0*/  IMAD.IADD R5, R0, 0x1, -R5 ;  /* 0x0000000100057824 */ /* 0x000fe200078e0a05 */
[----:B------:R-:W-:Y:S02]  /*17b0*/  SHF.R.S32.HI R3, RZ, 0x1f, R2 ;  /* 0x0000001fff037819 */ /* 0x000fe40000011402 */
[----:B----4-:R-:W-:Y:S01]  /*17c0*/  SHF.R.S32.HI R15, RZ, 0x5, R6 ;  /* 0x00000005ff0f7819 */ /* 0x010fe20000011406 */
[----:B------:R-:W-:-:S02]  /*17d0*/  IMAD.SHL.U32 R5, R5, 0x2, RZ ;  /* 0x0000000205057824 */ /* 0x000fc400078e00ff */
[----:B------:R-:W-:-:S03]  /*17e0*/  IMAD.WIDE R8, R9, 0x100, R2 ;  /* 0x0000010009087825 */ /* 0x000fc600078e0202 */
[----:B------:R-:W-:Y:S01]  /*17f0*/  SHF.R.S32.HI R7, RZ, 0x1f, R5 ;  /* 0x0000001fff077819 */ /* 0x000fe20000011405 */
[C---:B------:R-:W-:Y:S01]  /*1800*/  IMAD R3, R15.reuse, -0x10, -R10 ;  /* 0xfffffff00f037824 */ /* 0x040fe200078e0a0a */
[C---:B------:R-:W-:Y:S01]  /*1810*/  IADD3 R6, P0, R4.reuse, R5, RZ ;  /* 0x0000000504067210 */ /* 0x040fe20007f1e0ff */
[----:B------:R-:W-:Y:S01]  /*1820*/  IMAD.WIDE R8, R15, 0x10, R8 ;  /* 0x000000100f087825 */ /* 0x000fe200078e0208 */
[----:B------:R-:W-:Y:S02]  /*1830*/  IADD3 R10, -R5, UR5, -R4 ;  /* 0x00000005050a7c10 */ /* 0x000fe4000fffe904 */
[----:B------:R-:W-:Y:S02]  /*1840*/  LEA.HI.X.SX32 R7, R4, R7, 0x1, P0 ;  /* 0x0000000704077211 */ /* 0x000fe400000f0eff */
[----:B------:R-:W-:Y:S01]  /*1850*/  IADD3 R0, R3, UR4, -R2 ;  /* 0x0000000403007c10 */ /* 0x000fe2000fffe802 */
[-C--:B0-----:R-:W-:Y:S01]  /*1860*/  IMAD R2, R9, R12.reuse, RZ ;  /* 0x0000000c09027224 */ /* 0x081fe200078e02ff */
[----:B------:R-:W-:Y:S01]  /*1870*/  ISETP.GT.AND P3, PT, R10, RZ, PT ;  /* 0x000000ff0a00720c */ /* 0x000fe20003f64270 */
[----:B------:R-:W-:Y:S01]  /*1880*/  IMAD.WIDE.U32 R18, R8, R12, R6 ;  /* 0x0000000c08127225 */ /* 0x000fe200078e0006 */
[----:B------:R-:W-:-:S02]  /*1890*/  SHF.L.U64.HI R15, R12, 0x3, R13 ;  /* 0x000000030c0f7819 */ /* 0x000fc4000001020d */
[----:B------:R-:W-:Y:S01]  /*18a0*/  P2R R3, PR, RZ, 0x8 ;  /* 0x00000008ff037803 */ /* 0x000fe20000000000 */
[----:B------:R-:W-:Y:S01]  /*18b0*/  IMAD R21, R8, R13, R2 ;  /* 0x0000000d08157224 */ /* 0x000fe200078e0202 */
[----:B------:R-:W-:Y:S01]  /*18c0*/  ISETP.GT.AND P0, PT, R0, RZ, P3 ;  /* 0x000000ff0000720c */ /* 0x000fe20001f04270 */
[----:B------:R-:W-:Y:S02]  /*18d0*/  IMAD.SHL.U32 R16, R12, 0x8, RZ ;  /* 0x000000080c107824 */ /* 0x000fe400078e00ff */
[----:B------:R-:W-:Y:S01]  /*18e0*/  IMAD.IADD R21, R19, 0x1, R21 ;  /* 0x0000000113157824 */ /* 0x000fe200078e0215 */
[----:B------:R-:W-:Y:S09]  /*18f0*/  @!P1 BRA `(.L_x_22) ;  /* 0x0000006c00cc9947 */ /* 0x000ff20003800000 */
[----:B------:R-:W-:Y:S01]  /*1900*/  ULDC.64 UR4, c[0x0][0x630] ;  /* 0x00018c0000047ab9 */ /* 0x000fe20000000a00 */
[----:B------:R-:W-:Y:S01]  /*1910*/  ULDC.64 UR8, c[0x0][0x628] ;  /* 0x00018a0000087ab9 */ /* 0x000fe20000000a00 */
[----:B------:R-:W-:Y:S01]  /*1920*/  IMAD R17, R9, UR4, RZ ;  /* 0x0000000409117c24 */ /* 0x000fe2000f8e02ff */
[----:B------:R-:W-:Y:S01]  /*1930*/  ULDC.64 UR6, c[0x0][0x650] ;  /* 0x0001940000067ab9 */ /* 0x000fe20000000a00 */
[----:B------:R-:W-:-:S04]  /*1940*/  IMAD.WIDE.U32 R2, R8, UR4, R6 ;  /* 0x0000000408027c25 */ /* 0x000fc8000f8e0006 */
[----:B------:R-:W-:Y:S01]  /*1950*/  IMAD R17, R8, UR5, R17 ;  /* 0x0000000508117c24 */ /* 0x000fe2000f8e0211 */
[----:B------:R-:W-:-:S03]  /*1960*/  LEA R4, P1, R2, UR8, 0x1 ;  /* 0x0000000802047c11 */ /* 0x000fc6000f8208ff */
[----:B------:R-:W-:-:S05]  /*1970*/  IMAD.IADD R3, R3, 0x1, R17 ;  /* 0x0000000103037824 */ /* 0x000fca00078e0211 */
[----:B------:R-:W-:-:S05]  /*1980*/  LEA.HI.X R5, R2, UR9, R3, 0x1, P1 ;  /* 0x0000000902057c11 */ /* 0x000fca00088f0c03 */
[----:B------:R-:W2:Y:S01]  /*1990*/  @P0 LDG.E.LTC128B.U16 R19, desc[UR12][R4.64] ;  /* 0x0000000c04130981 */ /* 0x000ea2000c1e1520 */
[----:B------:R-:W-:Y:S01]  /*19a0*/  ISETP.GT.AND P6, PT, R10, 0x1, PT ;  /* 0x000000010a00780c */ /* 0x000fe20003fc4270 */
[----:B------:R-:W-:Y:S01]  /*19b0*/  BSSY B0, `(.L_x_23) ;  /* 0x000000e000007945 */ /* 0x000fe20003800000 */
[----:B------:R-:W-:Y:S02]  /*19c0*/  LEA R2, P2, R18, UR6, 0x1 ;  /* 0x0000000612027c11 */ /* 0x000fe4000f8408ff */
[----:B------:R-:W-:Y:S01]  /*19d0*/  ISETP.GT.AND P1, PT, R0, RZ, P6 ;  /* 0x000000ff0000720c */ /* 0x000fe20003724270 */
[----:B--2---:R-:W-:-:S05]  /*19e0*/  HADD2.F32 R3, -RZ, R19.H0_H0 ;  /* 0x20000013ff037230 */ /* 0x004fca0000004100 */
[----:B------:R-:W-:-:S04]  /*19f0*/  FMUL R3, R3, R14 ;  /* 0x0000000e03037220 */ /* 0x000fc80000400000 */
[----:B------:R-:W-:-:S05]  /*1a00*/  FFMA R3, R120, R11, R3 ;  /* 0x0000000b78037223 */ /* 0x000fca0000000003 */
[----:B------:R-:W-:Y:S02]  /*1a10*/  F2FP.F16.F32.PACK_AB R20, RZ, R3 ;  /* 0x00000003ff14723e */ /* 0x000fe400000000ff */
[----:B------:R-:W-:Y:S02]  /*1a20*/  P2R R3, PR, RZ, 0x40 ;  /* 0x00000040ff037803 */ /* 0x000fe40000000000 */
[----:B------:R-:W-:Y:S02]  /*1a30*/  LEA.HI.X R3, R18, UR7, R21, 0x1, P2 ;  /* 0x0000000712037c11 */ /* 0x000fe400090f0c15 */
[----:B------:R-:W-:Y:S02]  /*1a40*/  PRMT R18, R20, 0x7610, R18 ;  /* 0x0000761014127816 */ /* 0x000fe40000000012 */
[----:B------:R-:W-:-:S03]  /*1a50*/  PRMT R20, R19, 0x7610, R20 ;  /* 0x0000761013147816 */ /* 0x000fc60000000014 */
[----:B------:R0:W-:Y:S01]  /*1a60*/  @P0 STG.E.U16 desc[UR12][R2.64], R18 ;  /* 0x0000001202000986 */ /* 0x0001e2000c10150c */
[----:B------:R-:W-:Y:S05]  /*1a70*/  @!P1 BRA `(.L_x_24) ;  /* 0x0000000000049947 */ /* 0x000fea0003800000 */
[----:B------:R1:W5:Y:S02]  /*1a80*/  LDG.E.LTC128B.U16 R20, desc[UR12][R4.64+0x2] ;  /* 0x0000020c04147981 */ /* 0x000364000c1e1520 */
.L_x_24:
[----:B------:R-:W-:Y:S05]  /*1a90*/  BSYNC B0 ;  /* 0x0000000000007941 */ /* 0x000fea0003800000 */
.L_x_23:
[----:B------:R-:W-:Y:S01]  /*1aa0*/  USHF.L.U32 UR6, UR4, 0x3, URZ ;  /* 0x0000000304067899 */ /* 0x000fe2000800063f */
[----:B-----5:R-:W-:Y:S01]  /*1ab0*/  HADD2.F32 R9, -RZ, R20.H0_H0 ;  /* 0x20000014ff097230 */ /* 0x020fe20000004100 */
[----:B------:R-:W-:Y:S01]  /*1ac0*/  USHF.L.U64.HI UR7, UR4, 0x3, UR5 ;  /* 0x0000000304077899 */ /* 0x000fe20008010205 */
[----:B------:R-:W-:-:S03]  /*1ad0*/  ISETP.GT.AND P0, PT, R0, 0x8, P3 ;  /* 0x000000080000780c */ /* 0x000fc60001f04270 */
[----:B0-----:R-:W-:Y:S02]  /*1ae0*/  IMAD.U32 R18, RZ, RZ, UR6 ;  /* 0x00000006ff127e24 */ /* 0x001fe4000f8e00ff */
[----:B------:R-:W-:Y:S01]  /*1af0*/  FMUL R22, R9, R14 ;  /* 0x0000000e09167220 */ /* 0x000fe20000400000 */
[----:B------:R-:W-:-:S03]  /*1b00*/  IMAD.U32 R19, RZ, RZ, UR7 ;  /* 0x00000007ff137e24 */ /* 0x000fc6000f8e00ff */
[----:B------:R-:W-:Y:S01]  /*1b10*/  FFMA R22, R121, R11, R22 ;  /* 0x0000000b79167223 */ /* 0x000fe20000000016 */
[----:B------:R-:W-:-:S04]  /*1b20*/  IMAD.WIDE.U32 R8, R8, UR4, R18 ;  /* 0x0000000408087c25 */ /* 0x000fc8000f8e0012 */
[----:B------:R-:W-:Y:S02]  /*1b30*/  F2FP.F16.F32.PACK_AB R22, RZ, R22 ;  /* 0x00000016ff16723e */ /* 0x000fe400000000ff */
[----:B------:R-:W-:-:S03]  /*1b40*/  IADD3 R6, P2, R6, R8, RZ ;  /* 0x0000000806067210 */ /* 0x000fc60007f5e0ff */
[----:B------:R0:W-:Y:S01]  /*1b50*/  @P1 STG.E.U16 desc[UR12][R2.64+0x2], R22 ;  /* 0x0000021602001986 */ /* 0x0001e2000c10150c */
[----:B------:R-:W-:Y:S02]  /*1b60*/  IADD3.X R7, R7, R17, R9, P2, !PT ;  /* 0x0000001107077210 */ /* 0x000fe400017fe409 */
[----:B------:R-:W-:-:S04]  /*1b70*/  LEA R8, P2, R6, UR8, 0x1 ;  /* 0x0000000806087c11 */ /* 0x000fc8000f8408ff */
[----:B------:R-:W-:-:S05]  /*1b80*/  LEA.HI.X R9, R6, UR9, R7, 0x1, P2 ;  /* 0x0000000906097c11 */ /* 0x000fca00090f0c07 */
[----:B------:R-:W2:Y:S01]  /*1b90*/  @P0 LDG.E.LTC128B.U16 R20, desc[UR12][R8.64] ;  /* 0x0000000c08140981 */ /* 0x000ea2000c1e1520 */
[C---:B------:R-:W-:Y:S01]  /*1ba0*/  SHF.L.U64.HI R15, R16.reuse, 0x1, R15 ;  /* 0x00000001100f7819 */ /* 0x040fe2000001020f */
[----:B------:R-:W-:Y:S01]  /*1bb0*/  BSSY B0, `(.L_x_25) ;  /* 0x000000b000007945 */ /* 0x000fe20003800000 */
[----:B------:R-:W-:Y:S02]  /*1bc0*/  LEA R6, P2, R16, R2, 0x1 ;  /* 0x0000000210067211 */ /* 0x000fe400078408ff */
[----:B------:R-:W-:Y:S01]  /*1bd0*/  ISETP.GT.AND P1, PT, R0, 0x8, P6 ;  /* 0x000000080000780c */ /* 0x000fe20003724270 */
[----:B--2---:R-:W-:-:S05]  /*1be0*/  HADD2.F32 R7, -RZ, R20.H0_H0 ;  /* 0x20000014ff077230 */ /* 0x004fca0000004100 */
[----:B------:R-:W-:-:S04]  /*1bf0*/  FMUL R7, R7, R14 ;  /* 0x0000000e07077220 */ /* 0x000fc80000400000 */
[----:B------:R-:W-:-:S05]  /*1c00*/  FFMA R7, R122, R11, R7 ;  /* 0x0000000b7a077223 */ /* 0x000fca0000000007 */
[----:B------:R-:W-:Y:S01]  /*1c10*/  F2FP.F16.F32.PACK_AB R16, RZ, R7 ;  /* 0x00000007ff10723e */ /* 0x000fe200000000ff */
[----:B------:R-:W-:-:S05]  /*1c20*/  IMAD.X R7, R15, 0x1, R3, P2 ;  /* 0x000000010f077824 */ /* 0x000fca00010e0603 */
[----:B------:R0:W-:Y:S01]  /*1c30*/  @P0 STG.E.U16 desc[UR12][R6.64], R16 ;  /* 0x0000001006000986 */ /* 0x0001e2000c10150c */
[----:B------:R-:W-:Y:S05]  /*1c40*/  @!P1 BRA `(.L_x_26) ;  /* 0x0000000000049947 */ /* 0x000fea0003800000 */
[----:B------:R2:W5:Y:S02]  /*1c50*/  LDG.E.LTC128B.U16 R20, desc[UR12][R8.64+0x2] ;  /* 0x0000020c08147981 */ /* 0x000564000c1e1520 */
.L_x_26:
[----:B------:R-:W-:Y:S05]  /*1c60*/  BSYNC B0 ;  /* 0x0000000000007941 */ /* 0x000fea0003800000 */
.L_x_25:
[----:B-----5:R-:W-:Y:S01]  /*1c70*/  HADD2.F32 R15, -RZ, R20.H0_H0 ;  /* 0x20000014ff0f7230 */ /* 0x020fe20000004100 */
[----:B------:R-:W-:Y:S01]  /*1c80*/  ISETP.GT.AND P3, PT, R10, 0x8, PT ;  /* 0x000000080a00780c */ /* 0x000fe20003f64270 */
[----:B------:R-:W-:Y:S03]  /*1c90*/  BSSY B0, `(.L_x_27) ;  /* 0x0000009000007945 */ /* 0x000fe60003800000 */
[----:B0-----:R-:W-:Y:S01]  /*1ca0*/  FMUL R16, R15, R14 ;  /* 0x0000000e0f107220 */ /* 0x001fe20000400000 */
[----:B------:R-:W-:Y:S02]  /*1cb0*/  ISETP.GT.AND P0, PT, R0, RZ, P3 ;  /* 0x000000ff0000720c */ /* 0x000fe40001f04270 */
[----:B------:R-:W-:Y:S01]  /*1cc0*/  P2R R15, PR, RZ, 0x8 ;  /* 0x00000008ff0f7803 */ /* 0x000fe20000000000 */
[----:B------:R-:W-:-:S05]  /*1cd0*/  FFMA R16, R123, R11, R16 ;  /* 0x0000000b7b107223 */ /* 0x000fca0000000010 */
[----:B------:R-:W-:-:S05]  /*1ce0*/  F2FP.F16.F32.PACK_AB R16, RZ, R16 ;  /* 0x00000010ff10723e */ /* 0x000fca00000000ff */
[----:B------:R0:W-:Y:S01]  /*1cf0*/  @P1 STG.E.U16 desc[UR12][R6.64+0x2], R16 ;  /* 0x0000021006001986 */ /* 0x0001e2000c10150c */
[----:B------:R-:W-:Y:S05]  /*1d00*/  @!P0 BRA `(.L_x_28) ;  /* 0x0000000000048947 */ /* 0x000fea0003800000 */
[----:B------:R3:W5:Y:S02]  /*1d10*/  LDG.E.LTC128B.U16 R20, desc[UR12][R4.64+0x10] ;  /* 0x0000100c04147981 */ /* 0x000764000c1e1520 */
.L_x_28:
[----:B------:R-:W-:Y:S05]  /*1d20*/  BSYNC B0 ;  /* 0x0000000000007941 */ /* 0x000fea0003800000 */
.L_x_27:
[----:B-----5:R-:W-:Y:S01]  /*1d30*/  HADD2.F32 R15, -RZ, R20.H0_H0 ;  /* 0x20000014ff0f7230 */ /* 0x020fe20000004100 */
[----:B------:R-:W-:Y:S01]  /*1d40*/  ISETP.GT.AND P2, PT, R10, 0x9, PT ;  /* 0x000000090a00780c */ /* 0x000fe20003f44270 */
[----:B------:R-:W-:Y:S03]  /*1d50*/  BSSY B0, `(.L_x_29) ;  /* 0x0000009000007945 */ /* 0x000fe60003800000 */
[----:B------:R-:W-:Y:S01]  /*1d60*/  FMUL R15, R15, R14 ;  /* 0x0000000e0f0f7220 */ /* 0x000fe20000400000 */
[----:B------:R-:W-:Y:S02]  /*1d70*/  ISETP.GT.AND P1, PT, R0, RZ, P2 ;  /* 0x000000ff0000720c */ /* 0x000fe40001724270 */
[----:B0-----:R-:W-:Y:S01]  /*1d80*/  P2R R16, PR, RZ, 0x4 ;  /* 0x00000004ff107803 */ /* 0x001fe20000000000 */
[----:B------:R-:W-:-:S05]  /*1d90*/  FFMA R15, R124, R11, R15 ;  /* 0x0000000b7c0f7223 */ /* 0x000fca000000000f */
[----:B------:R-:W-:-:S05]  /*1da0*/  F2FP.F16.F32.PACK_AB R15, RZ, R15 ;  /* 0x0000000fff0f723e */ /* 0x000fca00000000ff */
[----:B------:R0:W-:Y:S01]  /*1db0*/  @P0 STG.E.U16 desc[UR12][R2.64+0x10], R15 ;  /* 0x0000100f02000986 */ /* 0x0001e2000c10150c */
[----:B------:R-:W-:Y:S05]  /*1dc0*/  @!P1 BRA `(.L_x_30) ;  /* 0x0000000000049947 */ /* 0x000fea0003800000 */
[----:B------:R4:W5:Y:S02]  /*1dd0*/  LDG.E.LTC128B.U16 R20, desc[UR12][R4.64+0x12] ;  /* 0x0000120c04147981 */ /* 0x000964000c1e1520 */
.L_x_30:
[----:B------:R-:W-:Y:S05]  /*1de0*/  BSYNC B0 ;  /* 0x0000000000007941 */ /* 0x000fea0003800000 */
.L_x_29:
[----:B0----5:R-:W-:Y:S01]  /*1df0*/  HADD2.F32 R15, -RZ, R20.H0_H0 ;  /* 0x20000014ff0f7230 */ /* 0x021fe20000004100 */
[----:B------:R-:W-:Y:S01]  /*1e00*/  ISETP.GT.AND P0, PT, R0, 0x8, P3 ;  /* 0x000000080000780c */ /* 0x000fe20001f04270 */
[----:B------:R-:W-:Y:S03]  /*1e10*/  BSSY B0, `(.L_x_31) ;  /* 0x0000007000007945 */ /* 0x000fe60003800000 */
[----:B------:R-:W-:-:S04]  /*1e20*/  FMUL R16, R15, R14 ;  /* 0x0000000e0f107220 */ /* 0x000fc80000400000 */
[----:B------:R-:W-:-:S05]  /*1e30*/  FFMA R16, R125, R11, R16 ;  /* 0x0000000b7d107223 */ /* 0x000fca0000000010 */
[----:B------:R-:W-:-:S05]  /*1e40*/  F2FP.F16.F32.PACK_AB R16, RZ, R16 ;  /* 0x00000010ff10723e */ /* 0x000fca00000000ff */
[----:B------:R0:W-:Y:S01]  /*1e50*/  @P1 STG.E.U16 desc[UR12][R2.64+0x12], R16 ;  /* 0x0000121002001986 */ /* 0x0001e2000c10150c */
[----:B------:R-:W-:Y:S05]  /*1e60*/  @!P0 BRA `(.L_x_32) ;  /* 0x0000000000048947 */ /* 0x000fea0003800000 */
[----:B------:R0:W5:Y:S02]  /*1e70*/  LDG.E.LTC128B.U16 R20, desc[UR12][R8.64+0x10] ;  /* 0x0000100c08147981 */ /* 0x000164000c1e1520 */
.L_x_32:
[----:B------:R-:W-:Y:S05]  /*1e80*/  BSYNC B0 ;  /* 0x0000000000007941 */ /* 0x000fea0003800000 */
.L_x_31:
[----:B-----5:R-:W-:Y:S01]  /*1e90*/  HADD2.F32 R15, -RZ, R20.H0_H0 ;  /* 0x20000014ff0f7230 */ /* 0x020fe20000004100 */
        /* <DEDUP_REMOVED lines=8> */
.L_x_34:
[----:B------:R-:W-:Y:S05]  /*1f20*/  BSYNC B0 ;  /* 0x0000000000007941 */ /* 0x000fea0003800000 */
.L_x_33:
[----:B0----5:R-:W-:Y:S01]  /*1f30*/  HADD2.F32 R15, -RZ, R20.H0_H0 ;  /* 0x20000014ff0f7230 */ /* 0x021fe20000004100 */
[----:B------:R-:W-:Y:S01]  /*1f40*/  ISETP.GT.AND P2, PT, R10, 0x10, PT ;  /* 0x000000100a00780c */ /* 0x000fe20003f44270 */
[----:B------:R-:W-:Y:S03]  /*1f50*/  BSSY B0, `(.L_x_35) ;  /* 0x0000009000007945 */ /* 0x000fe60003800000 */
[----:B------:R-:W-:Y:S01]  /*1f60*/  FMUL R16, R15, R14 ;  /* 0x0000000e0f107220 */ /* 0x000fe20000400000 */
[----:B------:R-:W-:Y:S02]  /*1f70*/  ISETP.GT.AND P0, PT, R0, RZ, P2 ;  /* 0x000000ff0000720c */ /* 0x000fe40001704270 */
[----:B------:R-:W-:Y:S01]  /*1f80*/  P2R R15, PR, RZ, 0x4 ;  /* 0x00000004ff0f7803 */ /* 0x000fe20000000000 */
[----:B------:R-:W-:-:S05]  /*1f90*/  FFMA R16, R127, R11, R16 ;  /* 0x0000000b7f107223 */ /* 0x000fca0000000010 */
[----:B------:R-:W-:-:S05]  /*1fa0*/  F2FP.F16.F32.PACK_AB R16, RZ, R16 ;  /* 0x00000010ff10723e */ /* 0x000fca00000000ff */
[----:B------:R0:W-:Y:S01]  /*1fb0*/  @P1 STG.E.U16 desc[UR12][R6.64+0x12], R16 ;  /* 0x0000121006001986 */ /* 0x0001e2000c10150c */
[----:B------:R-:W-:Y:S05]  /*1fc0*/  @!P0 BRA `(.L_x_36) ;  /* 0x0000000000048947 */ /* 0x000fea0003800000 */
[----:B------:R0:W5:Y:S02]  /*1fd0*/  LDG.E.LTC128B.U16 R20, desc[UR12][R4.64+0x20] ;  /* 0x0000200c04147981 */ /* 0x000164000c1e1520 */
.L_x_36:
[----:B------:R-:W-:Y:S05]  /*1fe0*/  BSYNC B0 ;  /* 0x0000000000007941 */ /* 0x000fea0003800000 */
.L_x_35:
[----:B-----5:R-:W-:Y:S01]  /*1ff0*/  HADD2.F32 R15, -RZ, R20.H0_H0 ;  /* 0x20000014ff0f7230 */ /* 0x020fe20000004100 */
[----:B------:R-:W-:Y:S01]  /*2000*/  ISETP.GT.AND P1, PT, R10, 0x11, PT ;  /* 0x000000110a00780c */ /* 0x000fe20003f24270 */
[----:B------:R-:W-:Y:S03]  /*2010*/  BSSY B0, `(.L_x_37) ;  /* 0x0000009000007945 */ /* 0x000fe60003800000 */
[----:B------:R-:W-:-:S04]  /*2020*/  FMUL R15, R15, R14 ;  /* 0x0000000e0f0f7220 */ /* 0x000fc80000400000 */
[----:B------:R-:W-:-:S05]  /*2030*/  FFMA R15, R128, R11, R15 ;  /* 0x0000000b800f7223 */ /* 0x000fca000000000f */
[----:B------:R-:W-:-:S05]  /*2040*/  F2FP.F16.F32.PACK_AB R15, RZ, R15 ;  /* 0x0000000fff0f723e */ /* 0x000fca00000000ff */
[----:B------:R1:W-:Y:S01]  /*2050*/  @P0 STG.E.U16 desc[UR12][R2.64+0x20], R15 ;  /* 0x0000200f02000986 */ /* 0x0003e2000c10150c */
[----:B------:R-:W-:Y:S02]  /*2060*/  ISETP.GT.AND P0, PT, R0, RZ, P1 ;  /* 0x000000ff0000720c */ /* 0x000fe40000f04270 */
[----:B-1----:R-:W-:-:S11]  /*2070*/  P2R R15, PR, RZ, 0x2 ;  /* 0x00000002ff0f7803 */ /* 0x002fd60000000000 */
[----:B------:R-:W-:Y:S05]  /*2080*/  @!P0 BRA `(.L_x_38) ;  /* 0x0000000000048947 */ /* 0x000fea0003800000 */
[----:B------:R1:W5:Y:S02]  /*2090*/  LDG.E.LTC128B.U16 R20, desc[UR12][R4.64+0x22] ;  /* 0x0000220c04147981 */ /* 0x000364000c1e1520 */
.L_x_38:
[----:B------:R-:W-:Y:S05]  /*20a0*/  BSYNC B0 ;  /* 0x0000000000007941 */ /* 0x000fea0003800000 */
.L_x_37:
[----:B-----5:R-:W-:Y:S01]  /*20b0*/  HADD2.F32 R15, -RZ, R20.H0_H0 ;  /* 0x20000014ff0f7230 */ /* 0x020fe20000004100 */
[----:B------:R-:W-:Y:S04]  /*20c0*/  BSSY B0, `(.L_x_39) ;  /* 0x0000008000007945 */ /* 0x000fe80003800000 */
[----:B0-----:R-:W-:-:S04]  /*20d0*/  FMUL R16, R15, R14 ;  /* 0x0000000e0f107220 */ /* 0x001fc80000400000 */
[----:B------:R-:W-:-:S05]  /*20e0*/  FFMA R16, R129, R11, R16 ;  /* 0x0000000b81107223 */ /* 0x000fca0000000010 */
[----:B------:R-:W-:-:S05]  /*20f0*/  F2FP.F16.F32.PACK_AB R16, RZ, R16 ;  /* 0x00000010ff10723e */ /* 0x000fca00000000ff */
[----:B------:R0:W-:Y:S01]  /*2100*/  @P0 STG.E.U16 desc[UR12][R2.64+0x22], R16 ;  /* 0x0000221002000986 */ /* 0x0001e2000c10150c */
[----:B------:R-:W-:-:S13]  /*2110*/  ISETP.GT.AND P0, PT, R0, 0x8, P2 ;  /* 0x000000080000780c */ /* 0x000fda0001704270 */
[----:B0-----:R-:W-:Y:S05]  /*2120*/  @!P0 BRA `(.L_x_40) ;  /* 0x0000000000048947 */ /* 0x001fea0003800000 */
[----:B------:R0:W5:Y:S02]  /*2130*/  LDG.E.LTC128B.U16 R20, desc[UR12][R8.64+0x20] ;  /* 0x0000200c08147981 */ /* 0x000164000c1e1520 */
.L_x_40:
[----:B------:R-:W-:Y:S05]  /*2140*/  BSYNC B0 ;  /* 0x0000000000007941 */ /* 0x000fea0003800000 */
.L_x_39:
[----:B-----5:R-:W-:Y:S01]  /*2150*/  HADD2.F32 R15, -RZ, R20.H0_H0 ;  /* 0x20000014ff0f7230 */ /* 0x020fe20000004100 */
[----:B------:R-:W-:Y:S04]  /*2160*/  BSSY B0, `(.L_x_41) ;  /* 0x0000008000007945 */ /* 0x000fe80003800000 */
[----:B------:R-:W-:-:S04]  /*2170*/  FMUL R15, R15, R14 ;  /* 0x0000000e0f0f7220 */ /* 0x000fc80000400000 */
[----:B------:R-:W-:-:S05]  /*2180*/  FFMA R15, R130, R11, R15 ;  /* 0x0000000b820f7223 */ /* 0x000fca000000000f */
[----:B------:R-:W-:-:S05]  /*2190*/  F2FP.F16.F32.PACK_AB R15, RZ, R15 ;  /* 0x0000000fff0f723e */ /* 0x000fca00000000ff */
[----:B------:R0:W-:Y:S01]  /*21a0*/  @P0 STG.E.U16 desc[UR12][R6.64+0x20], R15 ;  /* 0x0000200f06000986 */ /* 0x0001e2000c10150c */
[----:B------:R-:W-:-:S13]  /*21b0*/  ISETP.GT.AND P0, PT, R0, 0x8, P1 ;  /* 0x000000080000780c */ /* 0x000fda0000f04270 */
[----:B0-----:R-:W-:Y:S05]  /*21c0*/  @!P0 BRA `(.L_x_42) ;  /* 0x0000000000048947 */ /* 0x001fea0003800000 */
[----:B------:R0:W5:Y:S02]  /*21d0*/  LDG.E.LTC128B.U16 R20, desc[UR12][R8.64+0x22] ;  /* 0x0000220c08147981 */ /* 0x000164000c1e1520 */
.L_x_42:
[----:B------:R-:W-:Y:S05]  /*21e0*/  BSYNC B0 ;  /* 0x0000000000007941 */ /* 0x000fea0003800000 */
.L_x_41:
[----:B-----5:R-:W-:Y:S01]  /*21f0*/  HADD2.F32 R15, -RZ, R20.H0_H0 ;  /* 0x20000014ff0f7230 */ /* 0x020fe20000004100 */
[C---:B------:R-:W-:Y:S01]  /*2200*/  SHF.L.U64.HI R21, R12.reuse, 0x7, R13 ;  /* 0x000000070c157819 */ /* 0x040fe2000001020d */
[----:B------:R-:W-:Y:S01]  /*2210*/  IMAD.SHL.U32 R17, R12, 0x80, RZ ;  /* 0x000000800c117824 */ /* 0x000fe200078e00ff */
[----:B------:R-:W-:Y:S01]  /*2220*/  ISETP.GT.AND P2, PT, R10, 0x18, PT ;  /* 0x000000180a00780c */ /* 0x000fe20003f44270 */
[----:B------:R-:W-:Y:S01]  /*2230*/  BSSY B0, `(.L_x_43) ;  /* 0x000000e000007945 */ /* 0x000fe20003800000 */
[----:B------:R-:W-:Y:S02]  /*2240*/  FMUL R16, R15, R14 ;  /* 0x0000000e0f107220 */ /* 0x000fe40000400000 */
[----:B------:R-:W-:Y:S02]  /*2250*/  LOP3.LUT R15, R17, 0x2, RZ, 0xfc, !PT ;  /* 0x00000002110f7812 */ /* 0x000fe400078efcff */
[----:B------:R-:W-:-:S05]  /*2260*/  FFMA R16, R131, R11, R16 ;  /* 0x0000000b83107223 */ /* 0x000fca0000000010 */
[----:B------:R-:W-:-:S05]  /*2270*/  F2FP.F16.F32.PACK_AB R16, RZ, R16 ;  /* 0x00000010ff10723e */ /* 0x000fca00000000ff */
[----:B------:R1:W-:Y:S01]  /*2280*/  @P0 STG.E.U16 desc[UR12][R6.64+0x22], R16 ;  /* 0x0000221006000986 */ /* 0x0003e2000c10150c */
[----:B------:R-:W-:-:S05]  /*2290*/  IADD3 R124, P0, R15, R2, RZ ;  /* 0x000000020f7c7210 */ /* 0x000fca0007f1e0ff */
[----:B------:R-:W-:Y:S01]  /*22a0*/  IMAD.X R125, R21, 0x1, R3, P0 ;  /* 0x00000001157d7824 */ /* 0x000fe200000e0603 */
[----:B------:R-:W-:-:S05]  /*22b0*/  IADD3 R12, P0, R17, R2, RZ ;  /* 0x00000002110c7210 */ /* 0x000fca0007f1e0ff */
[----:B------:R-:W-:Y:S01]  /*22c0*/  IMAD.X R13, R21, 0x1, R3, P0 ;  /* 0x00000001150d7824 */ /* 0x000fe200000e0603 */
[----:B------:R-:W-:Y:S02]  /*22d0*/  ISETP.GT.AND P0, PT, R0, RZ, P2 ;  /* 0x000000ff0000720c */ /* 0x000fe40001704270 */
[----:B-1----:R-:W-:-:S11]  /*22e0*/  P2R R16, PR, RZ, 0x4 ;  /* 0x00000004ff107803 */ /* 0x002fd60000000000 */
[----:B------:R-:W-:Y:S05]  /*22f0*/  @!P0 BRA `(.L_x_44) ;  /* 0x0000000000048947 */ /* 0x000fea0003800000 */
[----:B------:R1:W5:Y:S02]  /*2300*/  LDG.E.LTC128B.U16 R20, desc[UR12][R4.64+0x30] ;  /* 0x0000300c04147981 */ /* 0x000364000c1e1520 */
.L_x_44:
[----:B------:R-:W-:Y:S05]  /*2310*/  BSYNC B0 ;  /* 0x0000000000007941 */ /* 0x000fea0003800000 */
.L_x_43:
[----:B-----5:R-:W-:Y:S01]  /*2320*/  HADD2.F32 R19, -RZ, R20.H0_H0 ;  /* 0x20000014ff137230 */ /* 0x020fe20000004100 */
[----:B------:R-:W-:Y:S01]  /*2330*/  ISETP.GT.AND P1, PT, R10, 0x19, PT ;  /* 0x000000190a00780c */ /* 0x000fe20003f24270 */
[----:B------:R-:W-:Y:S03]  /*2340*/  BSSY B0, `(.L_x_45) ;  /* 0x0000009000007945 */ /* 0x000fe60003800000 */
[----:B------:R-:W-:Y:S01]  /*2350*/  FMUL R19, R19, R14 ;  /* 0x0000000e13137220 */ /* 0x000fe20000400000 */
[----:B------:R-:W-:-:S03]  /*2360*/  P2R R16, PR, RZ, 0x2 ;  /* 0x00000002ff107803 */ /* 0x000fc60000000000 */
[----:B------:R-:W-:-:S05]  /*2370*/  FFMA R19, R132, R11, R19 ;  /* 0x0000000b84137223 */ /* 0x000fca0000000013 */
[----:B------:R-:W-:-:S05]  /*2380*/  F2FP.F16.F32.PACK_AB R19, RZ, R19 ;  /* 0x00000013ff13723e */ /* 0x000fca00000000ff */
[----:B------:R0:W-:Y:S01]  /*2390*/  @P0 STG.E.U16 desc[UR12][R2.64+0x30], R19 ;  /* 0x0000301302000986 */ /* 0x0001e2000c10150c */
[----:B------:R-:W-:-:S13]  /*23a0*/  ISETP.GT.AND P0, PT, R0, RZ, P1 ;  /* 0x000000ff0000720c */ /* 0x000fda0000f04270 */
[----:B0-----:R-:W-:Y:S05]  /*23b0*/  @!P0 BRA `(.L_x_46) ;  /* 0x0000000000048947 */ /* 0x001fea0003800000 */
[----:B------:R0:W5:Y:S02]  /*23c0*/  LDG.E.LTC128B.U16 R20, desc[UR12][R4.64+0x32] ;  /* 0x0000320c04147981 */ /* 0x000164000c1e1520 */
.L_x_46:
[----:B------:R-:W-:Y:S05]  /*23d0*/  BSYNC B0 ;  /* 0x0000000000007941 */ /* 0x000fea0003800000 */
.L_x_45:
        /* <DEDUP_REMOVED lines=9> */
.L_x_48:
[----:B------:R-:W-:Y:S05]  /*2470*/  BSYNC B0 ;  /* 0x0000000000007941 */ /* 0x000fea0003800000 */
.L_x_47:
        /* <DEDUP_REMOVED lines=9> */
.L_x_50:
[----:B------:R-:W-:Y:S05]  /*2510*/  BSYNC B0 ;  /* 0x0000000000007941 */ /* 0x000fea0003800000 */
.L_x_49:
        /* <DEDUP_REMOVED lines=11> */
.L_x_52:
[----:B------:R-:W-:Y:S05]  /*25d0*/  BSYNC B0 ;  /* 0x0000000000007941 */ /* 0x000fea0003800000 */
.L_x_51:
        /* <DEDUP_REMOVED lines=11> */
.L_x_54:
[----:B------:R-:W-:Y:S05]  /*2690*/  BSYNC B0 ;  /* 0x0000000000007941 */ /* 0x000fea0003800000 */
.L_x_53:
        /* <DEDUP_REMOVED lines=9> */
.L_x_56:
[----:B------:R-:W-:Y:S05]  /*2730*/  BSYNC B0 ;  /* 0x0000000000007941 */ /* 0x000fea0003800000 */
.L_x_55:
        /* <DEDUP_REMOVED lines=9> */
.L_x_58:
[----:B------:R-:W-:Y:S05]  /*27d0*/  BSYNC B0 ;  /* 0x0000000000007941 */ /* 0x000fea0003800000 */
.L_x_57:
        /* <DEDUP_REMOVED lines=11> */
.L_x_60:
[----:B------:R-:W-:Y:S05]  /*2890*/  BSYNC B0 ;  /* 0x0000000000007941 */ /* 0x000fea0003800000 */
.L_x_59:
[----:B-----5:R-:W-:Y:S01]  /*28a0*/  HADD2.F32 R19, -RZ, R20.H0_H0 ;  /* 0x20000014ff137230 */ /* 0x020fe20000004100 */
[----:B------:R-:W-:Y:S01]  /*28b0*/  ISETP.GT.AND P4, PT, R10, 0x29, PT ;  /* 0x000000290a00780c */ /* 0x000fe20003f84270 */
[----:B------:R-:W-:Y:S03]  /*28c0*/  BSSY B0, `(.L_x_61) ;  /* 0x0000008000007945 */ /* 0x000fe60003800000 */
[----:B------:R-:W-:-:S04]  /*28d0*/  FMUL R19, R19, R14 ;  /* 0x0000000e13137220 */ /* 0x000fc80000400000 */
[----:B------:R-:W-:-:S05]  /*28e0*/  FFMA R19, R140, R11, R19 ;  /* 0x0000000b8c137223 */ /* 0x000fca0000000013 */
[----:B------:R-:W-:-:S05]  /*28f0*/  F2FP.F16.F32.PACK_AB R19, RZ, R19 ;  /* 0x00000013ff13723e */ /* 0x000fca00000000ff */
[----:B------:R0:W-:Y:S01]  /*2900*/  @P0 STG.E.U16 desc[UR12][R2.64+0x50], R19 ;  /* 0x0000501302000986 */ /* 0x0001e2000c10150c */
[----:B------:R-:W-:-:S13]  /*2910*/  ISETP.GT.AND P0, PT, R0, RZ, P4 ;  /* 0x000000ff0000720c */ /* 0x000fda0002704270 */
[----:B0-----:R-:W-:Y:S05]  /*2920*/  @!P0 BRA `(.L_x_62) ;  /* 0x0000000000048947 */ /* 0x001fea0003800000 */
[----:B------:R0:W5:Y:S02]  /*2930*/  LDG.E.LTC128B.U16 R20, desc[UR12][R4.64+0x52] ;  /* 0x0000520c04147981 */ /* 0x000164000c1e1520 */
.L_x_62:
[----:B------:R-:W-:Y:S05]  /*2940*/  BSYNC B0 ;  /* 0x0000000000007941 */ /* 0x000fea0003800000 */
.L_x_61:
        /* <DEDUP_REMOVED lines=9> */
.L_x_64:
[----:B------:R-:W-:Y:S05]  /*29e0*/  BSYNC B0 ;  /* 0x0000000000007941 */ /* 0x000fea0003800000 */
.L_x_63:
        /* <DEDUP_REMOVED lines=9> */
.L_x_66:
[----:B------:R-:W-:Y:S05]  /*2a80*/  BSYNC B0 ;  /* 0x0000000000007941 */ /* 0x000fea0003800000 */
.L_x_65:
        /* <DEDUP_REMOVED lines=10> */
.L_x_68:
[----:B------:R-:W-:Y:S05]  /*2b30*/  BSYNC B0 ;  /* 0x0000000000007941 */ /* 0x000fea0003800000 */
.L_x_67:
        /* <DEDUP_REMOVED lines=10> */
.L_x_70:
[----:B------:R-:W-:Y:S05]  /*2be0*/  BSYNC B0 ;  /* 0x0000000000007941 */ /* 0x000fea0003800000 */
.L_x_69:
        /* <DEDUP_REMOVED lines=9> */
.L_x_72:
[----:B------:R-:W-:Y:S05]  /*2c80*/  BSYNC B0 ;  /* 0x0000000000007941 */ /* 0x000fea0003800000 */
.L_x_71:
        /* <DEDUP_REMOVED lines=9> */
.L_x_74:
[----:B------:R-:W-:Y:S05]  /*2d20*/  BSYNC B0 ;  /* 0x0000000000007941 */ /* 0x000fea0003800000 */
.L_x_73:
        /* <DEDUP_REMOVED lines=10> */
.L_x_76:
[----:B------:R-:W-:Y:S05]  /*2dd0*/  BSYNC B0 ;  /* 0x0000000000007941 */ /* 0x000fea0003800000 */
.L_x_75:
[----:B-----5:R-:W-:Y:S01]  /*2de0*/  HADD2.F32 R19, -RZ, R20.H0_H0 ;  /* 0x20000014ff137230 */ /* 0x020fe20000004100 */
[----:B------:R-:W-:Y:S04]  /*2df0*/  BSSY B0, `(.L_x_77) ;  /* 0x0000009000007945 */ /* 0x000fe80003800000 */
[----:B------:R-:W-:-:S04]  /*2e00*/  FMUL R19, R19, R14 ;  /* 0x0000000e13137220 */ /* 0x000fc80000400000 */
[----:B------:R-:W-:-:S05]  /*2e10*/  FFMA R19, R148, R11, R19 ;  /* 0x0000000b94137223 */ /* 0x000fca0000000013 */
[----:B------:R-:W-:-:S05]  /*2e20*/  F2FP.F16.F32.PACK_AB R19, RZ, R19 ;  /* 0x00000013ff13723e */ /* 0x000fca00000000ff */
[----:B------:R0:W-:Y:S01]  /*2e30*/  @P0 STG.E.U16 desc[UR12][R2.64+0x70], R19 ;  /* 0x0000701302000986 */ /* 0x0001e2000c10150c */
[----:B------:R-:W-:-:S04]  /*2e40*/  ISETP.GT.AND P0, PT, R10, 0x39, PT ;  /* 0x000000390a00780c */ /* 0x000fc80003f04270 */
[----:B------:R-:W-:-:S13]  /*2e50*/  ISETP.GT.AND P5, PT, R0, RZ, P0 ;  /* 0x000000ff0000720c */ /* 0x000fda00007a4270 */
[----:B0-----:R-:W-:Y:S05]  /*2e60*/  @!P5 BRA `(.L_x_78) ;  /* 0x000000000004d947 */ /* 0x001fea0003800000 */
[----:B------:R0:W5:Y:S02]  /*2e70*/  LDG.E.LTC128B.U16 R20, desc[UR12][R4.64+0x72] ;  /* 0x0000720c04147981 */ /* 0x000164000c1e1520 */
.L_x_78:
[----:B------:R-:W-:Y:S05]  /*2e80*/  BSYNC B0 ;  /* 0x0000000000007941 */ /* 0x000fea0003800000 */
.L_x_77:
        /* <DEDUP_REMOVED lines=9> */
.L_x_80:
[----:B------:R-:W-:Y:S05]  /*2f20*/  BSYNC B0 ;  /* 0x0000000000007941 */ /* 0x000fea0003800000 */
.L_x_79:
        /* <DEDUP_REMOVED lines=9> */
.L_x_82:
[----:B------:R-:W-:Y:S05]  /*2fc0*/  BSYNC B0 ;  /* 0x0000000000007941 */ /* 0x000fea0003800000 */
.L_x_81:
[----:B-----5:R-:W-:Y:S01]  /*2fd0*/  HADD2.F32 R19, -RZ, R20.H0_H0 ;  /* 0x20000014ff137230 */ /* 0x020fe20000004100 */
[----:B------:R-:W-:Y:S01]  /*2fe0*/  LOP3.LUT R123, R17, 0x10, RZ, 0xfc, !PT ;  /* 0x00000010117b7812 */ /* 0x000fe200078efcff */
[----:B------:R-:W-:Y:S02]  /*2ff0*/  USHF.L.U32 UR22, UR4, 0x7, URZ ;  /* 0x0000000704167899 */ /* 0x000fe4000800063f */
[----:B------:R-:W-:Y:S01]  /*3000*/  USHF.L.U64.HI UR4, UR4, 0x7, UR5 ;  /* 0x0000000704047899 */ /* 0x000fe20008010205 */
[----:B------:R-:W-:-:S04]  /*3010*/  FMUL R16, R19, R14 ;  /* 0x0000000e13107220 */ /* 0x000fc80000400000 */
[----:B------:R-:W-:-:S05]  /*3020*/  FFMA R16, R151, R11, R16 ;  /* 0x0000000b97107223 */ /* 0x000fca0000000010 */
[----:B------:R-:W-:-:S05]  /*3030*/  F2FP.F16.F32.PACK_AB R16, RZ, R16 ;  /* 0x00000010ff10723e */ /* 0x000fca00000000ff */
[----:B------:R1:W-:Y:S01]  /*3040*/  @P5 STG.E.U16 desc[UR12][R6.64+0x72], R16 ;  /* 0x0000721006005986 */ /* 0x0003e2000c10150c */
[----:B------:R-:W-:-:S05]  /*3050*/  IADD3 R126, P5, R123, R2, RZ ;  /* 0x000000027b7e7210 */ /* 0x000fca0007fbe0ff */
[----:B------:R-:W-:Y:S01]  /*3060*/  IMAD.X R127, R21, 0x1, R3, P5 ;  /* 0x00000001157f7824 */ /* 0x000fe200028e0603 */
[----:B------:R-:W-:-:S04]  /*3070*/  IADD3 R18, P5, R4, UR22, RZ ;  /* 0x0000001604127c10 */ /* 0x000fc8000ffbe0ff */
[----:B------:R-:W-:Y:S02]  /*3080*/  IADD3.X R19, R5, UR4, RZ, P5, !PT ;  /* 0x0000000405137c10 */ /* 0x000fe4000affe4ff */
[----:B------:R-:W-:-:S04]  /*3090*/  ISETP.GT.AND P5, PT, R10, RZ, PT ;  /* 0x000000ff0a00720c */ /* 0x000fc80003fa4270 */
[----:B------:R-:W-:-:S13]  /*30a0*/  ISETP.GT.AND P5, PT, R0, 0x40, P5 ;  /* 0x000000400000780c */ /* 0x000fda0002fa4270 */
[----:B------:R-:W2:Y:S01]  /*30b0*/  @P5 LDG.E.LTC128B.U16 R20, desc[UR12][R18.64] ;  /* 0x0000000c12145981 */ /* 0x000ea2000c1e1520 */
[----:B------:R-:W-:Y:S01]  /*30c0*/  LOP3.LUT R121, R17, 0x12, RZ, 0xfc, !PT ;  /* 0x0000001211797812 */ /* 0x000fe200078efcff */
[----:B------:R-:W-:Y:S01]  /*30d0*/  ULOP3.LUT UR21, UR22, 0x2, URZ, 0xfc, !UPT ;  /* 0x0000000216157892 */ /* 0x000fe2000f8efc3f */
[----:B--2---:R-:W-:-:S05]  /*30e0*/  HADD2.F32 R23, -RZ, R20.H0_H0 ;  /* 0x20000014ff177230 */ /* 0x004fca0000004100 */
[----:B------:R-:W-:-:S04]  /*30f0*/  FMUL R23, R23, R14 ;  /* 0x0000000e17177220 */ /* 0x000fc80000400000 */
[----:B------:R-:W-:-:S05]  /*3100*/  FFMA R23, R88, R11, R23 ;  /* 0x0000000b58177223 */ /* 0x000fca0000000017 */
[----:B------:R-:W-:-:S04]  /*3110*/  F2FP.F16.F32.PACK_AB R23, RZ, R23 ;  /* 0x00000017ff17723e */ /* 0x000fc800000000ff */
[----:B------:R-:W-:-:S05]  /*3120*/  PRMT R22, R23, 0x7610, R22 ;  /* 0x0000761017167816 */ /* 0x000fca0000000016 */
[----:B------:R2:W-:Y:S01]  /*3130*/  @P5 STG.E.U16 desc[UR12][R12.64], R22 ;  /* 0x000000160c005986 */ /* 0x0005e2000c10150c */
[----:B------:R-:W-:-:S05]  /*3140*/  IADD3 R128, P5, R121, R2, RZ ;  /* 0x0000000279807210 */ /* 0x000fca0007fbe0ff */
[----:B------:R-:W-:Y:S01]  /*3150*/  IMAD.X R129, R21, 0x1, R3, P5 ;  /* 0x0000000115817824 */ /* 0x000fe200028e0603 */
[----:B------:R-:W-:-:S04]  /*3160*/  IADD3 R130, P5, R4, UR21, RZ ;  /* 0x0000001504827c10 */ /* 0x000fc8000ffbe0ff */
[----:B------:R-:W-:Y:S02]  /*3170*/  IADD3.X R131, R5, UR4, RZ, P5, !PT ;  /* 0x0000000405837c10 */ /* 0x000fe4000affe4ff */
[----:B------:R-:W-:-:S13]  /*3180*/  ISETP.GT.AND P5, PT, R0, 0x40, P6 ;  /* 0x000000400000780c */ /* 0x000fda00037a4270 */
[----:B------:R-:W3:Y:S01]  /*3190*/  @P5 LDG.E.LTC128B.U16 R20, desc[UR12][R130.64] ;  /* 0x0000000c82145981 */ /* 0x000ee2000c1e1520 */
[----:B------:R-:W-:Y:S01]  /*31a0*/  BSSY B0, `(.L_x_83) ;  /* 0x000000e000007945 */ /* 0x000fe20003800000 */
[----:B---3--:R-:W-:-:S05]  /*31b0*/  HADD2.F32 R23, -RZ, R20.H0_H0 ;  /* 0x20000014ff177230 */ /* 0x008fca0000004100 */
[----:B-1----:R-:W-:-:S04]  /*31c0*/  FMUL R16, R23, R14 ;  /* 0x0000000e17107220 */ /* 0x002fc80000400000 */
[----:B------:R-:W-:-:S05]  /*31d0*/  FFMA R16, R89, R11, R16 ;  /* 0x0000000b59107223 */ /* 0x000fca0000000010 */
[----:B------:R-:W-:-:S05]  /*31e0*/  F2FP.F16.F32.PACK_AB R16, RZ, R16 ;  /* 0x00000010ff10723e */ /* 0x000fca00000000ff */
[----:B------:R1:W-:Y:S01]  /*31f0*/  @P5 STG.E.U16 desc[UR12][R124.64], R16 ;  /* 0x000000107c005986 */ /* 0x0003e2000c10150c */
[----:B------:R-:W-:-:S05]  /*3200*/  IADD3 R88, P5, R17, R6, RZ ;  /* 0x0000000611587210 */ /* 0x000fca0007fbe0ff */
[----:B------:R-:W-:Y:S01]  /*3210*/  IMAD.X R89, R21, 0x1, R7, P5 ;  /* 0x0000000115597824 */ /* 0x000fe200028e0607 */
[----:B--2---:R-:W-:-:S04]  /*3220*/  IADD3 R22, P5, R8, UR22, RZ ;  /* 0x0000001608167c10 */ /* 0x004fc8000ffbe0ff */
[----:B------:R-:W-:Y:S02]  /*3230*/  IADD3.X R23, R9, UR4, RZ, P5, !PT ;  /* 0x0000000409177c10 */ /* 0x000fe4000affe4ff */
[----:B------:R-:W-:-:S04]  /*3240*/  ISETP.GT.AND P5, PT, R10, RZ, PT ;  /* 0x000000ff0a00720c */ /* 0x000fc80003fa4270 */
[----:B------:R-:W-:-:S13]  /*3250*/  ISETP.GT.AND P5, PT, R0, 0x48, P5 ;  /* 0x000000480000780c */ /* 0x000fda0002fa4270 */
[----:B-1----:R-:W-:Y:S05]  /*3260*/  @!P5 BRA `(.L_x_84) ;  /* 0x000000000004d947 */ /* 0x002fea0003800000 */
[----:B------:R1:W5:Y:S02]  /*3270*/  LDG.E.LTC128B.U16 R20, desc[UR12][R22.64] ;  /* 0x0000000c16147981 */ /* 0x000364000c1e1520 */
.L_x_84:
[----:B------:R-:W-:Y:S05]  /*3280*/  BSYNC B0 ;  /* 0x0000000000007941 */ /* 0x000fea0003800000 */
.L_x_83:
[----:B-----5:R-:W-:Y:S01]  /*3290*/  HADD2.F32 R125, -RZ, R20.H0_H0 ;  /* 0x20000014ff7d7230 */ /* 0x020fe20000004100 */
[----:B------:R-:W-:Y:S04]  /*32a0*/  BSSY B0, `(.L_x_85) ;  /* 0x000000c000007945 */ /* 0x000fe80003800000 */
[----:B------:R-:W-:-:S04]  /*32b0*/  FMUL R125, R125, R14 ;  /* 0x0000000e7d7d7220 */ /* 0x000fc80000400000 */
[----:B------:R-:W-:-:S05]  /*32c0*/  FFMA R125, R90, R11, R125 ;  /* 0x0000000b5a7d7223 */ /* 0x000fca000000007d */
[----:B------:R-:W-:-:S05]  /*32d0*/  F2FP.F16.F32.PACK_AB R125, RZ, R125 ;  /* 0x0000007dff7d723e */ /* 0x000fca00000000ff */
[----:B------:R2:W-:Y:S01]  /*32e0*/  @P5 STG.E.U16 desc[UR12][R88.64], R125 ;  /* 0x0000007d58005986 */ /* 0x0005e2000c10150c */
[----:B------:R-:W-:-:S05]  /*32f0*/  IADD3 R132, P5, R15, R6, RZ ;  /* 0x000000060f847210 */ /* 0x000fca0007fbe0ff */
[----:B------:R-:W-:Y:S01]  /*3300*/  IMAD.X R133, R21, 0x1, R7, P5 ;  /* 0x0000000115857824 */ /* 0x000fe200028e0607 */
[----:B------:R-:W-:-:S13]  /*3310*/  ISETP.GT.AND P5, PT, R0, 0x48, P6 ;  /* 0x000000480000780c */ /* 0x000fda00037a4270 */
[----:B--2---:R-:W-:Y:S05]  /*3320*/  @!P5 BRA `(.L_x_86) ;  /* 0x00000000000cd947 */ /* 0x004fea0003800000 */
[----:B------:R-:W-:-:S04]  /*3330*/  IADD3 R124, P6, R8, UR21, RZ ;  /* 0x00000015087c7c10 */ /* 0x000fc8000ffde0ff */
[----:B------:R-:W-:-:S05]  /*3340*/  IADD3.X R125, R9, UR4, RZ, P6, !PT ;  /* 0x00000004097d7c10 */ /* 0x000fca000b7fe4ff */
[----:B------:R2:W5:Y:S04]  /*3350*/  LDG.E.LTC128B.U16 R20, desc[UR12][R124.64] ;  /* 0x0000000c7c147981 */ /* 0x000568000c1e1520 */
.L_x_86:
[----:B------:R-:W-:Y:S05]  /*3360*/  BSYNC B0 ;  /* 0x0000000000007941 */ /* 0x000fea0003800000 */
.L_x_85:
[----:B--2--5:R-:W-:Y:S01]  /*3370*/  HADD2.F32 R125, -RZ, R20.H0_H0 ;  /* 0x20000014ff7d7230 */ /* 0x024fe20000004100 */
[----:B------:R-:W-:Y:S01]  /*3380*/  ULOP3.LUT UR20, UR22, 0x10, URZ, 0xfc, !UPT ;  /* 0x0000001016147892 */ /* 0x000fe2000f8efc3f */
[----:B------:R-:W-:-:S03]  /*3390*/  ISETP.GT.AND P6, PT, R10, 0x8, PT ;  /* 0x000000080a00780c */ /* 0x000fc60003fc4270 */
[----:B------:R-:W-:-:S04]  /*33a0*/  FMUL R16, R125, R14 ;  /* 0x0000000e7d107220 */ /* 0x000fc80000400000 */
[----:B------:R-:W-:Y:S01]  /*33b0*/  FFMA R16, R91, R11, R16 ;  /* 0x0000000b5b107223 */ /* 0x000fe20000000010 */
[----:B------:R-:W-:-:S04]  /*33c0*/  LOP3.LUT R91, R17, 0x20, RZ, 0xfc, !PT ;  /* 0x00000020115b7812 */ /* 0x000fc800078efcff */
[----:B------:R-:W-:-:S05]  /*33d0*/  F2FP.F16.F32.PACK_AB R16, RZ, R16 ;  /* 0x00000010ff10723e */ /* 0x000fca00000000ff */
[----:B------:R2:W-:Y:S01]  /*33e0*/  @P5 STG.E.U16 desc[UR12][R132.64], R16 ;  /* 0x0000001084005986 */ /* 0x0005e2000c10150c */
[----:B------:R-:W-:-:S05]  /*33f0*/  IADD3 R130, P5, R91, R2, RZ ;  /* 0x000000025b827210 */ /* 0x000fca0007fbe0ff */
[----:B------:R-:W-:Y:S01]  /*3400*/  IMAD.X R131, R21, 0x1, R3, P5 ;  /* 0x0000000115837824 */ /* 0x000fe200028e0603 */
[----:B------:R-:W-:-:S04]  /*3410*/  IADD3 R134, P5, R4, UR20, RZ ;  /* 0x0000001404867c10 */ /* 0x000fc8000ffbe0ff */
[----:B------:R-:W-:Y:S02]  /*3420*/  IADD3.X R135, R5, UR4, RZ, P5, !PT ;  /* 0x0000000405877c10 */ /* 0x000fe4000affe4ff */
[----:B------:R-:W-:-:S13]  /*3430*/  ISETP.GT.AND P5, PT, R0, 0x40, P6 ;  /* 0x000000400000780c */ /* 0x000fda00037a4270 */
[----:B------:R-:W3:Y:S01]  /*3440*/  @P5 LDG.E.LTC128B.U16 R20, desc[UR12][R134.64] ;  /* 0x0000000c86145981 */ /* 0x000ee2000c1e1520 */
[----:B------:R-:W-:Y:S01]  /*3450*/  ULOP3.LUT UR19, UR22, 0x12, URZ, 0xfc, !UPT ;  /* 0x0000001216137892 */ /* 0x000fe2000f8efc3f */
[----:B---3--:R-:W-:-:S05]  /*3460*/  HADD2.F32 R125, -RZ, R20.H0_H0 ;  /* 0x20000014ff7d7230 */ /* 0x008fca0000004100 */
[----:B------:R-:W-:-:S04]  /*3470*/  FMUL R125, R125, R14 ;  /* 0x0000000e7d7d7220 */ /* 0x000fc80000400000 */
[----:B------:R-:W-:-:S05]  /*3480*/  FFMA R125, R92, R11, R125 ;  /* 0x0000000b5c7d7223 */ /* 0x000fca000000007d */
[----:B------:R-:W-:-:S04]  /*3490*/  F2FP.F16.F32.PACK_AB R125, RZ, R125 ;  /* 0x0000007dff7d723e */ /* 0x000fc800000000ff */
[----:B------:R-:W-:Y:S02]  /*34a0*/  PRMT R90, R125, 0x7610, R90 ;  /* 0x000076107d5a7816 */ /* 0x000fe4000000005a */
[----:B------:R-:W-:-:S03]  /*34b0*/  LOP3.LUT R125, R17, 0x22, RZ, 0xfc, !PT ;  /* 0x00000022117d7812 */ /* 0x000fc600078efcff */
[----:B------:R3:W-:Y:S01]  /*34c0*/  @P5 STG.E.U16 desc[UR12][R126.64], R90 ;  /* 0x0000005a7e005986 */ /* 0x0007e2000c10150c */
[----:B--2---:R-:W-:-:S05]  /*34d0*/  IADD3 R132, P5, R125, R2, RZ ;  /* 0x000000027d847210 */ /* 0x004fca0007fbe0ff */
[----:B------:R-:W-:Y:S01]  /*34e0*/  IMAD.X R133, R21, 0x1, R3, P5 ;  /* 0x0000000115857824 */ /* 0x000fe200028e0603 */
[----:B------:R-:W-:-:S04]  /*34f0*/  IADD3 R134, P5, R4, UR19, RZ ;  /* 0x0000001304867c10 */ /* 0x000fc8000ffbe0ff */
[----:B------:R-:W-:Y:S02]  /*3500*/  IADD3.X R135, R5, UR4, RZ, P5, !PT ;  /* 0x0000000405877c10 */ /* 0x000fe4000affe4ff */
[----:B------:R-:W-:-:S04]  /*3510*/  ISETP.GT.AND P5, PT, R10, 0x9, PT ;  /* 0x000000090a00780c */ /* 0x000fc80003fa4270 */
[----:B------:R-:W-:-:S13]  /*3520*/  ISETP.GT.AND P5, PT, R0, 0x40, P5 ;  /* 0x000000400000780c */ /* 0x000fda0002fa4270 */
[----:B------:R-:W2:Y:S01]  /*3530*/  @P5 LDG.E.LTC128B.U16 R20, desc[UR12][R134.64] ;  /* 0x0000000c86145981 */ /* 0x000ea2000c1e1520 */
[----:B------:R-:W-:Y:S01]  /*3540*/  BSSY B0, `(.L_x_87) ;  /* 0x000000d000007945 */ /* 0x000fe20003800000 */
[----:B--2---:R-:W-:-:S05]  /*3550*/  HADD2.F32 R137, -RZ, R20.H0_H0 ;  /* 0x20000014ff897230 */ /* 0x004fca0000004100 */
[----:B------:R-:W-:-:S04]  /*3560*/  FMUL R16, R137, R14 ;  /* 0x0000000e89107220 */ /* 0x000fc80000400000 */
[----:B------:R-:W-:-:S05]  /*3570*/  FFMA R16, R93, R11, R16 ;  /* 0x0000000b5d107223 */ /* 0x000fca0000000010 */
[----:B------:R-:W-:-:S05]  /*3580*/  F2FP.F16.F32.PACK_AB R16, RZ, R16 ;  /* 0x00000010ff10723e */ /* 0x000fca00000000ff */
[----:B------:R2:W-:Y:S01]  /*3590*/  @P5 STG.E.U16 desc[UR12][R128.64], R16 ;  /* 0x0000001080005986 */ /* 0x0005e2000c10150c */
[----:B---3--:R-:W-:-:S05]  /*35a0*/  IADD3 R126, P5, R123, R6, RZ ;  /* 0x000000067b7e7210 */ /* 0x008fca0007fbe0ff */
[----:B------:R-:W-:Y:S01]  /*35b0*/  IMAD.X R127, R21, 0x1, R7, P5 ;  /* 0x00000001157f7824 */ /* 0x000fe200028e0607 */
[----:B------:R-:W-:-:S13]  /*35c0*/  ISETP.GT.AND P5, PT, R0, 0x48, P6 ;  /* 0x000000480000780c */ /* 0x000fda00037a4270 */
[----:B--2---:R-:W-:Y:S05]  /*35d0*/  @!P5 BRA `(.L_x_88) ;  /* 0x00000000000cd947 */ /* 0x004fea0003800000 */
[----:B------:R-:W-:-:S04]  /*35e0*/  IADD3 R92, P6, R8, UR20, RZ ;  /* 0x00000014085c7c10 */ /* 0x000fc8000ffde0ff */
[----:B------:R-:W-:-:S05]  /*35f0*/  IADD3.X R93, R9, UR4, RZ, P6, !PT ;  /* 0x00000004095d7c10 */ /* 0x000fca000b7fe4ff */
[----:B------:R2:W5:Y:S04]  /*3600*/  LDG.E.LTC128B.U16 R20, desc[UR12][R92.64] ;  /* 0x0000000c5c147981 */ /* 0x000568000c1e1520 */
.L_x_88:
[----:B------:R-:W-:Y:S05]  /*3610*/  BSYNC B0 ;  /* 0x0000000000007941 */ /* 0x000fea0003800000 */
.L_x_87:
[----:B--2--5:R-:W-:Y:S01]  /*3620*/  HADD2.F32 R93, -RZ, R20.H0_H0 ;  /* 0x20000014ff5d7230 */ /* 0x024fe20000004100 */
[----:B------:R-:W-:Y:S01]  /*3630*/  ISETP.GT.AND P6, PT, R10, 0x9, PT ;  /* 0x000000090a00780c */ /* 0x000fe20003fc4270 */
[----:B------:R-:W-:Y:S03]  /*3640*/  BSSY B0, `(.L_x_89) ;  /* 0x000000c000007945 */ /* 0x000fe60003800000 */
        /* <DEDUP_REMOVED lines=11> */
.L_x_90:
[----:B------:R-:W-:Y:S05]  /*3700*/  BSYNC B0 ;  /* 0x0000000000007941 */ /* 0x000fea0003800000 */
.L_x_89:
[----:B--2--5:R-:W-:Y:S01]  /*3710*/  HADD2.F32 R93, -RZ, R20.H0_H0 ;  /* 0x20000014ff5d7230 */ /* 0x024fe20000004100 */
[----:B------:R-:W-:Y:S01]  /*3720*/  ULOP3.LUT UR18, UR22, 0x20, URZ, 0xfc, !UPT ;  /* 0x0000002016127892 */ /* 0x000fe2000f8efc3f */
[----:B------:R-:W-:-:S03]  /*3730*/  ISETP.GT.AND P6, PT, R10, 0x10, PT ;  /* 0x000000100a00780c */ /* 0x000fc60003fc4270 */
[----:B------:R-:W-:Y:S01]  /*3740*/  FMUL R16, R93, R14 ;  /* 0x0000000e5d107220 */ /* 0x000fe20000400000 */
[----:B------:R-:W-:-:S03]  /*3750*/  LOP3.LUT R93, R17, 0x30, RZ, 0xfc, !PT ;  /* 0x00000030115d7812 */ /* 0x000fc600078efcff */
[----:B------:R-:W-:-:S05]  /*3760*/  FFMA R16, R95, R11, R16 ;  /* 0x0000000b5f107223 */ /* 0x000fca0000000010 */
        /* <DEDUP_REMOVED lines=36> */
.L_x_92:
[----:B------:R-:W-:Y:S05]  /*39b0*/  BSYNC B0 ;  /* 0x0000000000007941 */ /* 0x000fea0003800000 */
.L_x_91:
        /* <DEDUP_REMOVED lines=14> */
.L_x_94:
[----:B------:R-:W-:Y:S05]  /*3aa0*/  BSYNC B0 ;  /* 0x0000000000007941 */ /* 0x000fea0003800000 */
.L_x_93:
        /* <DEDUP_REMOVED lines=42> */
.L_x_96:
[----:B------:R-:W-:Y:S05]  /*3d50*/  BSYNC B0 ;  /* 0x0000000000007941 */ /* 0x000fea0003800000 */
.L_x_95:
        /* <DEDUP_REMOVED lines=14> */
.L_x_98:
[----:B------:R-:W-:Y:S05]  /*3e40*/  BSYNC B0 ;  /* 0x0000000000007941 */ /* 0x000fea0003800000 */
.L_x_97:
        /* <DEDUP_REMOVED lines=42> */
.L_x_100:
[----:B------:R-:W-:Y:S05]  /*40f0*/  BSYNC B0 ;  /* 0x0000000000007941 */ /* 0x000fea0003800000 */
.L_x_99:
        /* <DEDUP_REMOVED lines=14> */
.L_x_102:
[----:B------:R-:W-:Y:S05]  /*41e0*/  BSYNC B0 ;  /* 0x0000000000007941 */ /* 0x000fea0003800000 */
.L_x_101:
        /* <DEDUP_REMOVED lines=41> */
.L_x_104:
[----:B------:R-:W-:Y:S05]  /*4480*/  BSYNC B0 ;  /* 0x0000000000007941 */ /* 0x000fea0003800000 */
.L_x_103:
[----:B--2--5:R-:W-:Y:S01]  /*4490*/  HADD2.F32 R109, -RZ, R20.H0_H0 ;  /* 0x20000014ff6d7230 */ /* 0x024fe20000004100 */
        /* <DEDUP_REMOVED lines=12> */
.L_x_106:
[----:B------:R-:W-:Y:S05]  /*4560*/  BSYNC B0 ;  /* 0x0000000000007941 */ /* 0x000fea0003800000 */
.L_x_105:
[----:B--2--5:R-:W-:Y:S01]  /*4570*/  HADD2.F32 R109, -RZ, R20.H0_H0 ;  /* 0x20000014ff6d7230 */ /* 0x024fe20000004100 */
[----:B------:R-:W-:-:S04]  /*4580*/  ULOP3.LUT UR8, UR22, 0x60, URZ, 0xfc, !UPT ;  /* 0x0000006016087892 */ /* 0x000fc8000f8efc3f */
        /* <DEDUP_REMOVED lines=31> */
[----:B------:R-:W-:-:S05]  /*4780*/  IADD3 R112, P5, R105, R6, RZ ;  /* 0x0000000669707210 */ /* 0x000fca0007fbe0ff */
[----:B------:R-:W-:Y:S01]  /*4790*/  IMAD.X R113, R21, 0x1, R7, P5 ;  /* 0x0000000115717824 */ /* 0x000fe200028e0607 */
[----:B------:R-:W-:-:S13]  /*47a0*/  ISETP.GT.AND P5, PT, R0, 0x48, P3 ;  /* 0x000000480000780c */ /* 0x000fda0001fa4270 */
[----:B---3--:R-:W-:Y:S05]  /*47b0*/  @!P5 BRA `(.L_x_108) ;  /* 0x00000000000cd947 */ /* 0x008fea0003800000 */
[----:B------:R-:W-:-:S04]  /*47c0*/  IADD3 R2, P6, R8, UR8, RZ ;  /* 0x0000000808027c10 */ /* 0x000fc8000ffde0ff */
[----:B------:R-:W-:-:S05]  /*47d0*/  IADD3.X R3, R9, UR4, RZ, P6, !PT ;  /* 0x0000000409037c10 */ /* 0x000fca000b7fe4ff */
[----:B------:R2:W5:Y:S04]  /*47e0*/  LDG.E.LTC128B.U16 R20, desc[UR12][R2.64] ;  /* 0x0000000c02147981 */ /* 0x000568000c1e1520 */
.L_x_108:
[----:B------:R-:W-:Y:S05]  /*47f0*/  BSYNC B0 ;  /* 0x0000000000007941 */ /* 0x000fea0003800000 */
.L_x_107:
        /* <DEDUP_REMOVED lines=13> */
.L_x_110:
[----:B------:R-:W-:Y:S05]  /*48d0*/  BSYNC B0 ;  /* 0x0000000000007941 */ /* 0x000fea0003800000 */
.L_x_109:
[----:B--2--5:R-:W-:Y:S01]  /*48e0*/  HADD2.F32 R3, -RZ, R20.H0_H0 ;  /* 0x20000014ff037230 */ /* 0x024fe20000004100 */
[----:B------:R-:W-:-:S04]  /*48f0*/  ULOP3.LUT UR6, UR22, 0x70, URZ, 0xfc, !UPT ;  /* 0x0000007016067892 */ /* 0x000fc8000f8efc3f */
        /* <DEDUP_REMOVED lines=8> */
[----:B--2---:R-:W-:Y:S02]  /*4980*/  IADD3.X R3, R5, UR4, RZ, P5, !PT ;  /* 0x0000000405037c10 */ /* 0x004fe4000affe4ff */
[----:B------:R-:W-:-:S13]  /*4990*/  ISETP.GT.AND P5, PT, R0, 0x40, P1 ;  /* 0x000000400000780c */ /* 0x000fda0000fa4270 */
[----:B------:R-:W2:Y:S01]  /*49a0*/  @P5 LDG.E.LTC128B.U16 R20, desc[UR12][R2.64] ;  /* 0x0000000c02145981 */ /* 0x000ea2000c1e1520 */
[----:B------:R-:W-:Y:S01]  /*49b0*/  ULOP3.LUT UR5, UR22, 0x72, URZ, 0xfc, !UPT ;  /* 0x0000007216057892 */ /* 0x000fe2000f8efc3f */
[----:B--2---:R-:W-:-:S05]  /*49c0*/  HADD2.F32 R115, -RZ, R20.H0_H0 ;  /* 0x20000014ff737230 */ /* 0x004fca0000004100 */
[----:B------:R-:W-:-:S04]  /*49d0*/  FMUL R115, R115, R14 ;  /* 0x0000000e73737220 */ /* 0x000fc80000400000 */
[----:B------:R-:W-:-:S05]  /*49e0*/  FFMA R115, R116, R11, R115 ;  /* 0x0000000b74737223 */ /* 0x000fca0000000073 */
[----:B------:R-:W-:-:S05]  /*49f0*/  F2FP.F16.F32.PACK_AB R115, RZ, R115 ;  /* 0x00000073ff73723e */ /* 0x000fca00000000ff */
[----:B------:R-:W-:Y:S01]  /*4a00*/  @P5 STG.E.U16 desc[UR12][R126.64], R115 ;  /* 0x000000737e005986 */ /* 0x000fe2000c10150c */
[----:B------:R-:W-:-:S05]  /*4a10*/  IADD3 R6, P5, R111, R6, RZ ;  /* 0x000000066f067210 */ /* 0x000fca0007fbe0ff */
[----:B------:R-:W-:Y:S01]  /*4a20*/  IMAD.X R7, R21, 0x1, R7, P5 ;  /* 0x0000000115077824 */ /* 0x000fe200028e0607 */
[----:B----4-:R-:W-:-:S04]  /*4a30*/  IADD3 R4, P5, R4, UR5, RZ ;  /* 0x0000000504047c10 */ /* 0x010fc8000ffbe0ff */
[----:B------:R-:W-:Y:S02]  /*4a40*/  IADD3.X R5, R5, UR4, RZ, P5, !PT ;  /* 0x0000000405057c10 */ /* 0x000fe4000affe4ff */
[----:B------:R-:W-:-:S13]  /*4a50*/  ISETP.GT.AND P5, PT, R0, 0x40, P0 ;  /* 0x000000400000780c */ /* 0x000fda00007a4270 */
[----:B------:R-:W2:Y:S01]  /*4a60*/  @P5 LDG.E.LTC128B.U16 R20, desc[UR12][R4.64] ;  /* 0x0000000c04145981 */ /* 0x000ea2000c1e1520 */
[----:B------:R-:W-:Y:S01]  /*4a70*/  BSSY B0, `(.L_x_111) ;  /* 0x000000e000007945 */ /* 0x000fe20003800000 */
[----:B--2---:R-:W-:-:S05]  /*4a80*/  HADD2.F32 R3, -RZ, R20.H0_H0 ;  /* 0x20000014ff037230 */ /* 0x004fca0000004100 */
[----:B------:R-:W-:-:S04]  /*4a90*/  FMUL R2, R3, R14 ;  /* 0x0000000e03027220 */ /* 0x000fc80000400000 */
[----:B------:R-:W-:-:S05]  /*4aa0*/  FFMA R2, R117, R11, R2 ;  /* 0x0000000b75027223 */ /* 0x000fca0000000002 */
[----:B------:R-:W-:-:S04]  /*4ab0*/  F2FP.F16.F32.PACK_AB R2, RZ, R2 ;  /* 0x00000002ff02723e */ /* 0x000fc800000000ff */
[----:B------:R-:W-:-:S05]  /*4ac0*/  PRMT R3, R2, 0x7610, R3 ;  /* 0x0000761002037816 */ /* 0x000fca0000000003 */
[----:B------:R2:W-:Y:S01]  /*4ad0*/  @P5 STG.E.U16 desc[UR12][R128.64], R3 ;  /* 0x0000000380005986 */ /* 0x0005e2000c10150c */
[----:B------:R-:W-:-:S05]  /*4ae0*/  IADD3 R2, P5, R12, R17, RZ ;  /* 0x000000110c027210 */ /* 0x000fca0007fbe0ff */
[----:B--2---:R-:W-:Y:S01]  /*4af0*/  IMAD.X R3, R13, 0x1, R21, P5 ;  /* 0x000000010d037824 */ /* 0x004fe200028e0615 */
[----:B------:R-:W-:-:S13]  /*4b00*/  ISETP.GT.AND P5, PT, R0, 0x48, P1 ;  /* 0x000000480000780c */ /* 0x000fda0000fa4270 */
[----:B------:R-:W-:Y:S05]  /*4b10*/  @!P5 BRA `(.L_x_112) ;  /* 0x00000000000cd947 */ /* 0x000fea0003800000 */
[----:B------:R-:W-:-:S04]  /*4b20*/  IADD3 R4, P6, R8, UR6, RZ ;  /* 0x0000000608047c10 */ /* 0x000fc8000ffde0ff */
[----:B------:R-:W-:-:S05]  /*4b30*/  IADD3.X R5, R9, UR4, RZ, P6, !PT ;  /* 0x0000000409057c10 */ /* 0x000fca000b7fe4ff */
[----:B------:R2:W5:Y:S04]  /*4b40*/  LDG.E.LTC128B.U16 R20, desc[UR12][R4.64] ;  /* 0x0000000c04147981 */ /* 0x000568000c1e1520 */
.L_x_112:
[----:B------:R-:W-:Y:S05]  /*4b50*/  BSYNC B0 ;  /* 0x0000000000007941 */ /* 0x000fea0003800000 */
.L_x_111:
        /* <DEDUP_REMOVED lines=8> */
[----:B------:R-:W-:-:S04]  /*4be0*/  IADD3 R4, P5, R8, UR5, RZ ;  /* 0x0000000508047c10 */ /* 0x000fc8000ffbe0ff */
[----:B--2---:R-:W-:Y:S02]  /*4bf0*/  IADD3.X R5, R9, UR4, RZ, P5, !PT ;  /* 0x0000000409057c10 */ /* 0x004fe4000affe4ff */
[----:B------:R-:W-:-:S13]  /*4c00*/  ISETP.GT.AND P5, PT, R0, 0x48, P0 ;  /* 0x000000480000780c */ /* 0x000fda00007a4270 */
[----:B------:R-:W-:Y:S05]  /*4c10*/  @!P5 BRA `(.L_x_114) ;  /* 0x000000000004d947 */ /* 0x000fea0003800000 */
[----:B------:R2:W5:Y:S02]  /*4c20*/  LDG.E.LTC128B.U16 R20, desc[UR12][R4.64] ;  /* 0x0000000c04147981 */ /* 0x000564000c1e1520 */
.L_x_114:
[----:B------:R-:W-:Y:S05]  /*4c30*/  BSYNC B0 ;  /* 0x0000000000007941 */ /* 0x000fea0003800000 */
.L_x_113:
[----:B--2--5:R-:W-:Y:S01]  /*4c40*/  HADD2.F32 R5, -RZ, R20.H0_H0 ;  /* 0x20000014ff057230 */ /* 0x024fe20000004100 */
[----:B------:R-:W-:Y:S01]  /*4c50*/  ISETP.GT.AND P6, PT, R10, RZ, PT ;  /* 0x000000ff0a00720c */ /* 0x000fe20003fc4270 */
[----:B------:R-:W-:Y:S03]  /*4c60*/  BSSY B0, `(.L_x_115) ;  /* 0x000000d000007945 */ /* 0x000fe60003800000 */
        /* <DEDUP_REMOVED lines=12> */
.L_x_116:
[----:B------:R-:W-:Y:S05]  /*4d30*/  BSYNC B0 ;  /* 0x0000000000007941 */ /* 0x000fea0003800000 */
.L_x_115:
[----:B-----5:R-:W-:Y:S01]  /*4d40*/  HADD2.F32 R7, -RZ, R20.H0_H0 ;  /* 0x20000014ff077230 */ /* 0x020fe20000004100 */
        /* <DEDUP_REMOVED lines=13> */
.L_x_118:
[----:B------:R-:W-:Y:S05]  /*4e20*/  BSYNC B0 ;  /* 0x0000000000007941 */ /* 0x000fea0003800000 */
.L_x_117:
[----:B---3-5:R-:W-:Y:S01]  /*4e30*/  HADD2.F32 R7, -RZ, R20.H0_H0 ;  /* 0x20000014ff077230 */ /* 0x028fe20000004100 */
        /* <DEDUP_REMOVED lines=8> */
[----:B---3--:R-:W-:Y:S01]  /*4ec0*/  IMAD.X R7, R89, 0x1, R21, P5 ;  /* 0x0000000159077824 */ /* 0x008fe200028e0615 */
[----:B0-----:R-:W-:-:S04]  /*4ed0*/  IADD3 R8, P5, R22, UR22, RZ ;  /* 0x0000001616087c10 */ /* 0x001fc8000ffbe0ff */
[----:B------:R-:W-:Y:S02]  /*4ee0*/  IADD3.X R9, R23, UR4, RZ, P5, !PT ;  /* 0x0000000417097c10 */ /* 0x000fe4000affe4ff */
[----:B------:R-:W-:-:S13]  /*4ef0*/  ISETP.GT.AND P5, PT, R0, 0x88, P6 ;  /* 0x000000880000780c */ /* 0x000fda00037a4270 */
[----:B------:R-:W-:Y:S05]  /*4f00*/  @!P5 BRA `(.L_x_120) ;  /* 0x000000000004d947 */ /* 0x000fea0003800000 */
[----:B------:R0:W5:Y:S02]  /*4f10*/  LDG.E.LTC128B.U16 R20, desc[UR12][R8.64] ;  /* 0x0000000c08147981 */ /* 0x000164000c1e1520 */
.L_x_120:
[----:B------:R-:W-:Y:S05]  /*4f20*/  BSYNC B0 ;  /* 0x0000000000007941 */ /* 0x000fea0003800000 */
.L_x_119:
        /* <DEDUP_REMOVED lines=14> */
.L_x_122:
[----:B------:R-:W-:Y:S05]  /*5010*/  BSYNC B0 ;  /* 0x0000000000007941 */ /* 0x000fea0003800000 */
.L_x_121:
[----:B---3-5:R-:W-:Y:S01]  /*5020*/  HADD2.F32 R57, -RZ, R20.H0_H0 ;  /* 0x20000014ff397230 */ /* 0x028fe20000004100 */
        /* <DEDUP_REMOVED lines=13> */
.L_x_124:
[----:B------:R-:W-:Y:S05]  /*5100*/  BSYNC B0 ;  /* 0x0000000000007941 */ /* 0x000fea0003800000 */
.L_x_123:
        /* <DEDUP_REMOVED lines=8> */
[----:B---3--:R-:W-:Y:S01]  /*5190*/  IMAD.X R59, R13, 0x1, R21, P5 ;  /* 0x000000010d3b7824 */ /* 0x008fe200028e0615 */
[----:B------:R-:W-:-:S13]  /*51a0*/  ISETP.GT.AND P5, PT, R0, 0x80, P6 ;  /* 0x000000800000780c */ /* 0x000fda00037a4270 */
[----:B------:R-:W-:Y:S05]  /*51b0*/  @!P5 BRA `(.L_x_126) ;  /* 0x00000000000cd947 */ /* 0x000fea0003800000 */
[----:B------:R-:W-:-:S04]  /*51c0*/  IADD3 R112, P6, R18, UR19, RZ ;  /* 0x0000001312707c10 */ /* 0x000fc8000ffde0ff */
[----:B------:R-:W-:-:S05]  /*51d0*/  IADD3.X R113, R19, UR4, RZ, P6, !PT ;  /* 0x0000000413717c10 */ /* 0x000fca000b7fe4ff */
[----:B------:R3:W5:Y:S04]  /*51e0*/  LDG.E.LTC128B.U16 R20, desc[UR12][R112.64] ;  /* 0x0000000c70147981 */ /* 0x000768000c1e1520 */
.L_x_126:
[----:B------:R-:W-:Y:S05]  /*51f0*/  BSYNC B0 ;  /* 0x0000000000007941 */ /* 0x000fea0003800000 */
.L_x_125:
        /* <DEDUP_REMOVED lines=14> */
.L_x_128:
[----:B------:R-:W-:Y:S05]  /*52e0*/  BSYNC B0 ;  /* 0x0000000000007941 */ /* 0x000fea0003800000 */
.L_x_127:
        /* <DEDUP_REMOVED lines=14> */
.L_x_130:
[----:B------:R-:W-:Y:S05]  /*53d0*/  BSYNC B0 ;  /* 0x0000000000007941 */ /* 0x000fea0003800000 */
.L_x_129:
        /* <DEDUP_REMOVED lines=14> */
.L_x_132:
[----:B------:R-:W-:Y:S05]  /*54c0*/  BSYNC B0 ;  /* 0x0000000000007941 */ /* 0x000fea0003800000 */
.L_x_131:
        /* <DEDUP_REMOVED lines=14> */
.L_x_134:
[----:B------:R-:W-:Y:S05]  /*55b0*/  BSYNC B0 ;  /* 0x0000000000007941 */ /* 0x000fea0003800000 */
.L_x_133:
        /* <DEDUP_REMOVED lines=14> */
.L_x_136:
[----:B------:R-:W-:Y:S05]  /*56a0*/  BSYNC B0 ;  /* 0x0000000000007941 */ /* 0x000fea0003800000 */
.L_x_135:
        /* <DEDUP_REMOVED lines=14> */
.L_x_138:
[----:B------:R-:W-:Y:S05]  /*5790*/  BSYNC B0 ;  /* 0x0000000000007941 */ /* 0x000fea0003800000 */
.L_x_137:
        /* <DEDUP_REMOVED lines=14> */
.L_x_140:
[----:B------:R-:W-:Y:S05]  /*5880*/  BSYNC B0 ;  /* 0x0000000000007941 */ /* 0x000fea0003800000 */
.L_x_139:
        /* <DEDUP_REMOVED lines=14> */
.L_x_142:
[----:B------:R-:W-:Y:S05]  /*5970*/  BSYNC B0 ;  /* 0x0000000000007941 */ /* 0x000fea0003800000 */
.L_x_141:
        /* <DEDUP_REMOVED lines=14> */
.L_x_144:
[----:B------:R-:W-:Y:S05]  /*5a60*/  BSYNC B0 ;  /* 0x0000000000007941 */ /* 0x000fea0003800000 */
.L_x_143:
        /* <DEDUP_REMOVED lines=14> */
.L_x_146:
[----:B------:R-:W-:Y:S05]  /*5b50*/  BSYNC B0 ;  /* 0x0000000000007941 */ /* 0x000fea0003800000 */
.L_x_145:
        /* <DEDUP_REMOVED lines=14> */
.L_x_148:
[----:B------:R-:W-:Y:S05]  /*5c40*/  BSYNC B0 ;  /* 0x0000000000007941 */ /* 0x000fea0003800000 */
.L_x_147:
        /* <DEDUP_REMOVED lines=14> */
.L_x_150:
[----:B------:R-:W-:Y:S05]  /*5d30*/  BSYNC B0 ;  /* 0x0000000000007941 */ /* 0x000fea0003800000 */
.L_x_149:
        /* <DEDUP_REMOVED lines=14> */
.L_x_152:
[----:B------:R-:W-:Y:S05]  /*5e20*/  BSYNC B0 ;  /* 0x0000000000007941 */ /* 0x000fea0003800000 */
.L_x_151:
        /* <DEDUP_REMOVED lines=14> */
.L_x_154:
[----:B------:R-:W-:Y:S05]  /*5f10*/  BSYNC B0 ;  /* 0x0000000000007941 */ /* 0x000fea0003800000 */
.L_x_153:
        /* <DEDUP_REMOVED lines=14> */
.L_x_156:
[----:B------:R-:W-:Y:S05]  /*6000*/  BSYNC B0 ;  /* 0x0000000000007941 */ /* 0x000fea0003800000 */
.L_x_155:
[----:B---3-5:R-:W-:Y:S01]  /*6010*/  HADD2.F32 R59, -RZ, R20.H0_H0 ;  /* 0x20000014ff3b7230 */ /* 0x028fe20000004100 */
[----:B------:R-:W-:Y:S04]  /*6020*/  BSSY B0, `(.L_x_157) ;  /* 0x000000c000007945 */ /* 0x000fe80003800000 */
        /* <DEDUP_REMOVED lines=11> */
.L_x_158:
[----:B------:R-:W-:Y:S05]  /*60e0*/  BSYNC B0 ;  /* 0x0000000000007941 */ /* 0x000fea0003800000 */
.L_x_157:
        /* <DEDUP_REMOVED lines=14> */
.L_x_160:
[----:B------:R-:W-:Y:S05]  /*61d0*/  BSYNC B0 ;  /* 0x0000000000007941 */ /* 0x000fea0003800000 */
.L_x_159:
[----:B---3-5:R-:W-:Y:S01]  /*61e0*/  HADD2.F32 R61, -RZ, R20.H0_H0 ;  /* 0x20000014ff3d7230 */ /* 0x028fe20000004100 */
        /* <DEDUP_REMOVED lines=12> */
.L_x_162:
[----:B------:R-:W-:Y:S05]  /*62b0*/  BSYNC B0 ;  /* 0x0000000000007941 */ /* 0x000fea0003800000 */
.L_x_161:
        /* <DEDUP_REMOVED lines=13> */
.L_x_164:
[----:B------:R-:W-:Y:S05]  /*6390*/  BSYNC B0 ;  /* 0x0000000000007941 */ /* 0x000fea0003800000 */
.L_x_163:
        /* <DEDUP_REMOVED lines=13> */
.L_x_166:
[----:B------:R-:W-:Y:S05]  /*6470*/  BSYNC B0 ;  /* 0x0000000000007941 */ /* 0x000fea0003800000 */
.L_x_165:
        /* <DEDUP_REMOVED lines=13> */
.L_x_168:
[----:B------:R-:W-:Y:S05]  /*6550*/  BSYNC B0 ;  /* 0x0000000000007941 */ /* 0x000fea0003800000 */
.L_x_167:
        /* <DEDUP_REMOVED lines=13> */
.L_x_170:
[----:B------:R-:W-:Y:S05]  /*6630*/  BSYNC B0 ;  /* 0x0000000000007941 */ /* 0x000fea0003800000 */
.L_x_169:
        /* <DEDUP_REMOVED lines=13> */
.L_x_172:
[----:B------:R-:W-:Y:S05]  /*6710*/  BSYNC B0 ;  /* 0x0000000000007941 */ /* 0x000fea0003800000 */
.L_x_171:
        /* <DEDUP_REMOVED lines=8> */
[----:B------:R-:W-:-:S04]  /*67a0*/  IADD3 R18, P5, R18, UR5, RZ ;  /* 0x0000000512127c10 */ /* 0x000fc8000ffbe0ff */
[----:B------:R-:W-:Y:S02]  /*67b0*/  IADD3.X R19, R19, UR4, RZ, P5, !PT ;  /* 0x0000000413137c10 */ /* 0x000fe4000affe4ff */
[----:B------:R-:W-:-:S13]  /*67c0*/  ISETP.GT.AND P5, PT, R0, 0x80, P0 ;  /* 0x000000800000780c */ /* 0x000fda00007a4270 */
[----:B------:R-:W-:Y:S05]  /*67d0*/  @!P5 BRA `(.L_x_174) ;  /* 0x000000000004d947 */ /* 0x000fea0003800000 */
[----:B------:R3:W5:Y:S02]  /*67e0*/  LDG.E.LTC128B.U16 R20, desc[UR12][R18.64] ;  /* 0x0000000c12147981 */ /* 0x000764000c1e1520 */
.L_x_174:
[----:B------:R-:W-:Y:S05]  /*67f0*/  BSYNC B0 ;  /* 0x0000000000007941 */ /* 0x000fea0003800000 */
.L_x_173:
        /* <DEDUP_REMOVED lines=13> */
.L_x_176:
[----:B------:R-:W-:Y:S05]  /*68d0*/  BSYNC B0 ;  /* 0x0000000000007941 */ /* 0x000fea0003800000 */
.L_x_175:
        /* <DEDUP_REMOVED lines=9> */
[----:B---3--:R-:W-:Y:S02]  /*6970*/  IADD3.X R13, R23, UR4, RZ, P5, !PT ;  /* 0x00000004170d7c10 */ /* 0x008fe4000affe4ff */
[----:B------:R-:W-:-:S13]  /*6980*/  ISETP.GT.AND P5, PT, R0, 0x88, P0 ;  /* 0x000000880000780c */ /* 0x000fda00007a4270 */
[----:B------:R-:W-:Y:S05]  /*6990*/  @!P5 BRA `(.L_x_178) ;  /* 0x000000000004d947 */ /* 0x000fea0003800000 */
[----:B------:R3:W5:Y:S02]  /*69a0*/  LDG.E.LTC128B.U16 R20, desc[UR12][R12.64] ;  /* 0x0000000c0c147981 */ /* 0x000764000c1e1520 */
.L_x_178:
[----:B------:R-:W-:Y:S05]  /*69b0*/  BSYNC B0 ;  /* 0x0000000000007941 */ /* 0x000fea0003800000 */
.L_x_177:
        /* <DEDUP_REMOVED lines=15> */
.L_x_180:
[----:B------:R-:W-:Y:S05]  /*6ab0*/  BSYNC B0 ;  /* 0x0000000000007941 */ /* 0x000fea0003800000 */
.L_x_179:
        /* <DEDUP_REMOVED lines=11> */
[----:B-1----:R-:W-:-:S04]  /*6b70*/  IADD3 R22, P6, R4, UR21, RZ ;  /* 0x0000001504167c10 */ /* 0x002fc8000ffde0ff */
[----:B------:R-:W-:-:S05]  /*6b80*/  IADD3.X R23, R5, UR4, RZ, P6, !PT ;  /* 0x0000000405177c10 */ /* 0x000fca000b7fe4ff */
[----:B------:R3:W5:Y:S04]  /*6b90*/  LDG.E.LTC128B.U16 R20, desc[UR12][R22.64] ;  /* 0x0000000c16147981 */ /* 0x000768000c1e1520 */
.L_x_182:
[----:B------:R-:W-:Y:S05]  /*6ba0*/  BSYNC B0 ;  /* 0x0000000000007941 */ /* 0x000fea0003800000 */
.L_x_181:
[----:B-1-3-5:R-:W-:Y:S01]  /*6bb0*/  HADD2.F32 R23, -RZ, R20.H0_H0 ;  /* 0x20000014ff177230 */ /* 0x02afe20000004100 */
[----:B------:R-:W-:Y:S01]  /*6bc0*/  ISETP.GT.AND P6, PT, R10, RZ, PT ;  /* 0x000000ff0a00720c */ /* 0x000fe20003fc4270 */
[----:B------:R-:W-:Y:S03]  /*6bd0*/  BSSY B0, `(.L_x_183) ;  /* 0x000000e000007945 */ /* 0x000fe60003800000 */
[----:B------:R-:W-:-:S04]  /*6be0*/  FMUL R16, R23, R14 ;  /* 0x0000000e17107220 */ /* 0x000fc80000400000 */
[----:B------:R-:W-:-:S05]  /*6bf0*/  FFMA R16, R25, R11, R16 ;  /* 0x0000000b19107223 */ /* 0x000fca0000000010 */
[----:B------:R-:W-:-:S04]  /*6c00*/  F2FP.F16.F32.PACK_AB R16, RZ, R16 ;  /* 0x00000010ff10723e */ /* 0x000fc800000000ff */
[----:B------:R-:W-:Y:S02]  /*6c10*/  PRMT R23, R16, 0x7610, R23 ;  /* 0x0000761010177816 */ /* 0x000fe40000000017 */
[----:B------:R-:W-:-:S03]  /*6c20*/  PRMT R16, R20, 0x7610, R16 ;  /* 0x0000761014107816 */ /* 0x000fc60000000010 */
[----:B------:R1:W-:Y:S01]  /*6c30*/  @P5 STG.E.U16 desc[UR12][R60.64], R23 ;  /* 0x000000173c005986 */ /* 0x0003e2000c10150c */
[----:B------:R-:W-:-:S05]  /*6c40*/  IADD3 R22, P5, R6, R17, RZ ;  /* 0x0000001106167210 */ /* 0x000fca0007fbe0ff */
[----:B-1----:R-:W-:Y:S01]  /*6c50*/  IMAD.X R23, R7, 0x1, R21, P5 ;  /* 0x0000000107177824 */ /* 0x002fe200028e0615 */
[----:B------:R-:W-:-:S13]  /*6c60*/  ISETP.GT.AND P5, PT, R0, 0xc8, P6 ;  /* 0x000000c80000780c */ /* 0x000fda00037a4270 */
[----:B------:R-:W-:Y:S05]  /*6c70*/  @!P5 BRA `(.L_x_184) ;  /* 0x00000000000cd947 */ /* 0x000fea0003800000 */
[----:B------:R-:W-:-:S04]  /*6c80*/  IADD3 R16, P6, R8, UR22, RZ ;  /* 0x0000001608107c10 */ /* 0x000fc8000ffde0ff */
[----:B------:R-:W-:-:S05]  /*6c90*/  IADD3.X R17, R9, UR4, RZ, P6, !PT ;  /* 0x0000000409117c10 */ /* 0x000fca000b7fe4ff */
[----:B------:R1:W5:Y:S04]  /*6ca0*/  LDG.E.LTC128B.U16 R16, desc[UR12][R16.64] ;  /* 0x0000000c10107981 */ /* 0x000368000c1e1520 */
.L_x_184:
[----:B------:R-:W-:Y:S05]  /*6cb0*/  BSYNC B0 ;  /* 0x0000000000007941 */ /* 0x000fea0003800000 */
.L_x_183:
[----:B-1---5:R-:W-:Y:S01]  /*6cc0*/  HADD2.F32 R17, -RZ, R16.H0_H0 ;  /* 0x20000010ff117230 */ /* 0x022fe20000004100 */
        /* <DEDUP_REMOVED lines=9> */
[----:B-1----:R-:W-:Y:S05]  /*6d60*/  @!P5 BRA `(.L_x_186) ;  /* 0x00000000000cd947 */ /* 0x002fea0003800000 */
[----:B------:R-:W-:-:S04]  /*6d70*/  IADD3 R16, P6, R8, UR21, RZ ;  /* 0x0000001508107c10 */ /* 0x000fc8000ffde0ff */
[----:B------:R-:W-:-:S05]  /*6d80*/  IADD3.X R17, R9, UR4, RZ, P6, !PT ;  /* 0x0000000409117c10 */ /* 0x000fca000b7fe4ff */
[----:B------:R1:W5:Y:S04]  /*6d90*/  LDG.E.LTC128B.U16 R16, desc[UR12][R16.64] ;  /* 0x0000000c10107981 */ /* 0x000368000c1e1520 */
.L_x_186:
[----:B------:R-:W-:Y:S05]  /*6da0*/  BSYNC B0 ;  /* 0x0000000000007941 */ /* 0x000fea0003800000 */
.L_x_185:
        /* <DEDUP_REMOVED lines=12> */
[----:B-1----:R-:W-:-:S05]  /*6e70*/  IADD3.X R17, R5, UR4, RZ, P6, !PT ;  /* 0x0000000405117c10 */ /* 0x002fca000b7fe4ff */
[----:B------:R3:W5:Y:S04]  /*6e80*/  LDG.E.LTC128B.U16 R16, desc[UR12][R16.64] ;  /* 0x0000000c10107981 */ /* 0x000768000c1e1520 */
.L_x_188:
[----:B------:R-:W-:Y:S05]  /*6e90*/  BSYNC B0 ;  /* 0x0000000000007941 */ /* 0x000fea0003800000 */
.L_x_187:
[----:B-----5:R-:W-:Y:S01]  /*6ea0*/  HADD2.F32 R15, -RZ, R16.H0_H0 ;  /* 0x20000010ff0f7230 */ /* 0x020fe20000004100 */
[----:B------:R-:W-:Y:S01]  /*6eb0*/  ISETP.GT.AND P6, PT, R10, 0x9, PT ;  /* 0x000000090a00780c */ /* 0x000fe20003fc4270 */
[----:B------:R-:W-:Y:S03]  /*6ec0*/  BSSY B0, `(.L_x_189) ;  /* 0x000000e000007945 */ /* 0x000fe60003800000 */
[----:B------:R-:W-:-:S04]  /*6ed0*/  FMUL R15, R15, R14 ;  /* 0x0000000e0f0f7220 */ /* 0x000fc80000400000 */
[----:B------:R-:W-:-:S05]  /*6ee0*/  FFMA R15, R28, R11, R15 ;  /* 0x0000000b1c0f7223 */ /* 0x000fca000000000f */
[----:B------:R-:W-:-:S04]  /*6ef0*/  F2FP.F16.F32.PACK_AB R15, RZ, R15 ;  /* 0x0000000fff0f723e */ /* 0x000fc800000000ff */
[----:B-1-3--:R-:W-:Y:S02]  /*6f00*/  PRMT R17, R15, 0x7610, R17 ;  /* 0x000076100f117816 */ /* 0x00afe40000000011 */
[----:B------:R-:W-:-:S03]  /*6f10*/  PRMT R15, R16, 0x7610, R15 ;  /* 0x00007610100f7816 */ /* 0x000fc6000000000f */
        /* <DEDUP_REMOVED lines=8> */
.L_x_190:
[----:B------:R-:W-:Y:S05]  /*6fa0*/  BSYNC B0 ;  /* 0x0000000000007941 */ /* 0x000fea0003800000 */
.L_x_189:
[----:B-1---5:R-:W-:Y:S01]  /*6fb0*/  HADD2.F32 R13, -RZ, R15.H0_H0 ;  /* 0x2000000fff0d7230 */ /* 0x022fe20000004100 */
[----:B------:R-:W-:Y:S01]  /*6fc0*/  ISETP.GT.AND P6, PT, R10, 0x8, PT ;  /* 0x000000080a00780c */ /* 0x000fe20003fc4270 */
        /* <DEDUP_REMOVED lines=14> */
.L_x_192:
[----:B------:R-:W-:Y:S05]  /*70b0*/  BSYNC B0 ;  /* 0x0000000000007941 */ /* 0x000fea0003800000 */
.L_x_191:
        /* <DEDUP_REMOVED lines=14> */
.L_x_194:
[----:B------:R-:W-:Y:S05]  /*71a0*/  BSYNC B0 ;  /* 0x0000000000007941 */ /* 0x000fea0003800000 */
.L_x_193:
        /* <DEDUP_REMOVED lines=14> */
.L_x_196:
[----:B------:R-:W-:Y:S05]  /*7290*/  BSYNC B0 ;  /* 0x0000000000007941 */ /* 0x000fea0003800000 */
.L_x_195:
        /* <DEDUP_REMOVED lines=14> */
.L_x_198:
[----:B------:R-:W-:Y:S05]  /*7380*/  BSYNC B0 ;  /* 0x0000000000007941 */ /* 0x000fea0003800000 */
.L_x_197:
[----:B-1---5:R-:W-:Y:S01]  /*7390*/  HADD2.F32 R13, -RZ, R12.H0_H0 ;  /* 0x2000000cff0d7230 */ /* 0x022fe20000004100 */
[----:B------:R-:W-:Y:S01]  /*73a0*/  ISETP.GT.AND P6, PT, R10, 0x10, PT ;  /* 0x000000100a00780c */ /* 0x000fe20003fc4270 */
        /* <DEDUP_REMOVED lines=13> */
.L_x_200:
[----:B------:R-:W-:Y:S05]  /*7480*/  BSYNC B0 ;  /* 0x0000000000007941 */ /* 0x000fea0003800000 */
.L_x_199:
        /* <DEDUP_REMOVED lines=14> */
.L_x_202:
[----:B------:R-:W-:Y:S05]  /*7570*/  BSYNC B0 ;  /* 0x0000000000007941 */ /* 0x000fea0003800000 */
.L_x_201:
        /* <DEDUP_REMOVED lines=14> */
.L_x_204:
[----:B------:R-:W-:Y:S05]  /*7660*/  BSYNC B0 ;  /* 0x0000000000007941 */ /* 0x000fea0003800000 */
.L_x_203:
        /* <DEDUP_REMOVED lines=14> */
.L_x_206:
[----:B------:R-:W-:Y:S05]  /*7750*/  BSYNC B0 ;  /* 0x0000000000007941 */ /* 0x000fea0003800000 */
.L_x_205:
        /* <DEDUP_REMOVED lines=15> */
.L_x_208:
[----:B------:R-:W-:Y:S05]  /*7850*/  BSYNC B0 ;  /* 0x0000000000007941 */ /* 0x000fea0003800000 */
.L_x_207:
        /* <DEDUP_REMOVED lines=14> */
.L_x_210:
[----:B------:R-:W-:Y:S05]  /*7940*/  BSYNC B0 ;  /* 0x0000000000007941 */ /* 0x000fea0003800000 */
.L_x_209:
        /* <DEDUP_REMOVED lines=15> */
.L_x_212:
[----:B------:R-:W-:Y:S05]  /*7a40*/  BSYNC B0 ;  /* 0x0000000000007941 */ /* 0x000fea0003800000 */
.L_x_211:
        /* <DEDUP_REMOVED lines=14> */
.L_x_214:
[----:B------:R-:W-:Y:S05]  /*7b30*/  BSYNC B0 ;  /* 0x0000000000007941 */ /* 0x000fea0003800000 */
.L_x_213:
[----:B-1---5:R-:W-:Y:S01]  /*7b40*/  HADD2.F32 R13, -RZ, R12.H0_H0 ;  /* 0x2000000cff0d7230 */ /* 0x022fe20000004100 */
[----:B------:R-:W-:Y:S01]  /*7b50*/  ISETP.GT.AND P6, PT, R10, 0x20, PT ;  /* 0x000000200a00780c */ /* 0x000fe20003fc4270 */
[----:B------:R-:W-:Y:S03]  /*7b60*/  BSSY B0, `(.L_x_215) ;  /* 0x000000a000007945 */ /* 0x000fe60003800000 */
[----:B------:R-:W-:-:S04]  /*7b70*/  FMUL R20, R13, R14 ;  /* 0x0000000e0d147220 */ /* 0x000fc80000400000 */
[----:B------:R-:W-:-:S05]  /*7b80*/  FFMA R20, R41, R11, R20 ;  /* 0x0000000b29147223 */ /* 0x000fca0000000014 */
[----:B------:R-:W-:-:S05]  /*7b90*/  F2FP.F16.F32.PACK_AB R20, RZ, R20 ;  /* 0x00000014ff14723e */ /* 0x000fca00000000ff */
[----:B------:R1:W-:Y:S01]  /*7ba0*/  @P5 STG.E.U16 desc[UR12][R24.64], R20 ;  /* 0x0000001418005986 */ /* 0x0003e2000c10150c */
[----:B------:R-:W-:-:S13]  /*7bb0*/  ISETP.GT.AND P5, PT, R0, 0xc8, P6 ;  /* 0x000000c80000780c */ /* 0x000fda00037a4270 */
[----:B-1----:R-:W-:Y:S05]  /*7bc0*/  @!P5 BRA `(.L_x_216) ;  /* 0x00000000000cd947 */ /* 0x002fea0003800000 */
[----:B------:R-:W-:-:S04]  /*7bd0*/  IADD3 R12, P6, R8, UR14, RZ ;  /* 0x0000000e080c7c10 */ /* 0x000fc8000ffde0ff */
[----:B------:R-:W-:-:S05]  /*7be0*/  IADD3.X R13, R9, UR4, RZ, P6, !PT ;  /* 0x00000004090d7c10 */ /* 0x000fca000b7fe4ff */
[----:B------:R1:W5:Y:S04]  /*7bf0*/  LDG.E.LTC128B.U16 R12, desc[UR12][R12.64] ;  /* 0x0000000c0c0c7981 */ /* 0x000368000c1e1520 */
.L_x_216:
[----:B------:R-:W-:Y:S05]  /*7c00*/  BSYNC B0 ;  /* 0x0000000000007941 */ /* 0x000fea0003800000 */
.L_x_215:
        /* <DEDUP_REMOVED lines=12> */
.L_x_218:
[----:B------:R-:W-:Y:S05]  /*7cd0*/  BSYNC B0 ;  /* 0x0000000000007941 */ /* 0x000fea0003800000 */
.L_x_217:
        /* <DEDUP_REMOVED lines=15> */
.L_x_220:
[----:B------:R-:W-:Y:S05]  /*7dd0*/  BSYNC B0 ;  /* 0x0000000000007941 */ /* 0x000fea0003800000 */
.L_x_219:
[----:B-1---5:R-:W-:Y:S01]  /*7de0*/  HADD2.F32 R13, -RZ, R12.H0_H0 ;  /* 0x2000000cff0d7230 */ /* 0x022fe20000004100 */
        /* <DEDUP_REMOVED lines=12> */
.L_x_222:
[----:B------:R-:W-:Y:S05]  /*7eb0*/  BSYNC B0 ;  /* 0x0000000000007941 */ /* 0x000fea0003800000 */
.L_x_221:
[----:B-1---5:R-:W-:Y:S01]  /*7ec0*/  HADD2.F32 R13, -RZ, R12.H0_H0 ;  /* 0x2000000cff0d7230 */ /* 0x022fe20000004100 */
[----:B------:R-:W-:Y:S01]  /*7ed0*/  ISETP.GT.AND P6, PT, R10, 0x28, PT ;  /* 0x000000280a00780c */ /* 0x000fe20003fc4270 */
[----:B------:R-:W-:Y:S03]  /*7ee0*/  BSSY B0, `(.L_x_223) ;  /* 0x000000c000007945 */ /* 0x000fe60003800000 */
[----:B------:R-:W-:Y:S01]  /*7ef0*/  FMUL R10, R13, R14 ;  /* 0x0000000e0d0a7220 */ /* 0x000fe20000400000 */
[----:B------:R-:W-:-:S03]  /*7f00*/  ISETP.GT.AND P6, PT, R0, 0xc8, P6 ;  /* 0x000000c80000780c */ /* 0x000fc600037c4270 */
[----:B------:R-:W-:-:S05]  /*7f10*/  FFMA R10, R45, R11, R10 ;  /* 0x0000000b2d0a7223 */ /* 0x000fca000000000a */
[----:B------:R-:W-:-:S04]  /*7f20*/  F2FP.F16.F32.PACK_AB R10, RZ, R10 ;  /* 0x0000000aff0a723e */ /* 0x000fc800000000ff */
[----:B------:R-:W-:Y:S02]  /*7f30*/  PRMT R13, R10, 0x7610, R13 ;  /* 0x000076100a0d7816 */ /* 0x000fe4000000000d */
[----:B------:R-:W-:-:S03]  /*7f40*/  PRMT R10, R12, 0x7610, R10 ;  /* 0x000076100c0a7816 */ /* 0x000fc6000000000a */
[----:B------:R1:W-:Y:S01]  /*7f50*/  @P5 STG.E.U16 desc[UR12][R18.64], R13 ;  /* 0x0000000d12005986 */ /* 0x0003e2000c10150c */
[----:B------:R-:W-:Y:S05]  /*7f60*/  @!P6 BRA `(.L_x_224) ;  /* 0x00000000000ce947 */ /* 0x000fea0003800000 */
[----:B------:R-:W-:-:S04]  /*7f70*/  IADD3 R12, P5, R8, UR10, RZ ;  /* 0x0000000a080c7c10 */ /* 0x000fc8000ffbe0ff */
[----:B-1----:R-:W-:-:S05]  /*7f80*/  IADD3.X R13, R9, UR4, RZ, P5, !PT ;  /* 0x00000004090d7c10 */ /* 0x002fca000affe4ff */
[----:B------:R3:W5:Y:S04]  /*7f90*/  LDG.E.LTC128B.U16 R10, desc[UR12][R12.64] ;  /* 0x0000000c0c0a7981 */ /* 0x000768000c1e1520 */
.L_x_224:
[----:B------:R-:W-:Y:S05]  /*7fa0*/  BSYNC B0 ;  /* 0x0000000000007941 */ /* 0x000fea0003800000 */
.L_x_223:
[----:B-1-3-5:R-:W-:Y:S01]  /*7fb0*/  HADD2.F32 R13, -RZ, R10.H0_H0 ;  /* 0x2000000aff0d7230 */ /* 0x02afe20000004100 */
[----:B------:R-:W-:Y:S01]  /*7fc0*/  IADD3 R12, P5, R6, R101, RZ ;  /* 0x00000065060c7210 */ /* 0x000fe20007fbe0ff */
[----:B------:R-:W-:Y:S01]  /*7fd0*/  BSSY B0, `(.L_x_225) ;  /* 0x000000b000007945 */ /* 0x000fe20003800000 */
[----:B------:R-:W-:Y:S02]  /*7fe0*/  ISETP.GT.AND P4, PT, R0, 0xc8, P4 ;  /* 0x000000c80000780c */ /* 0x000fe40002784270 */
[----:B------:R-:W-:-:S04]  /*7ff0*/  FMUL R13, R13, R14 ;  /* 0x0000000e0d0d7220 */ /* 0x000fc80000400000 */
[----:B------:R-:W-:-:S05]  /*8000*/  FFMA R13, R46, R11, R13 ;  /* 0x0000000b2e0d7223 */ /* 0x000fca000000000d */
[----:B------:R-:W-:Y:S01]  /*8010*/  F2FP.F16.F32.PACK_AB R15, RZ, R13 ;  /* 0x0000000dff0f723e */ /* 0x000fe200000000ff */
[----:B------:R-:W-:-:S05]  /*8020*/  IMAD.X R13, R7, 0x1, R21, P5 ;  /* 0x00000001070d7824 */ /* 0x000fca00028e0615 */
[----:B------:R1:W-:Y:S01]  /*8030*/  @P6 STG.E.U16 desc[UR12][R12.64], R15 ;  /* 0x0000000f0c006986 */ /* 0x0003e2000c10150c */
[----:B------:R-:W-:Y:S05]  /*8040*/  @!P4 BRA `(.L_x_226) ;  /* 0x00000000000cc947 */ /* 0x000fea0003800000 */
[----:B-1----:R-:W-:-:S04]  /*8050*/  IADD3 R12, P5, R8, UR9, RZ ;  /* 0x00000009080c7c10 */ /* 0x002fc8000ffbe0ff */
[----:B------:R-:W-:-:S05]  /*8060*/  IADD3.X R13, R9, UR4, RZ, P5, !PT ;  /* 0x00000004090d7c10 */ /* 0x000fca000affe4ff */
[----:B------:R3:W5:Y:S04]  /*8070*/  LDG.E.LTC128B.U16 R10, desc[UR12][R12.64] ;  /* 0x0000000c0c0a7981 */ /* 0x000768000c1e1520 */
.L_x_226:
[----:B------:R-:W-:Y:S05]  /*8080*/  BSYNC B0 ;  /* 0x0000000000007941 */ /* 0x000fea0003800000 */
.L_x_225:
[----:B-1-3-5:R-:W-:Y:S01]  /*8090*/  HADD2.F32 R13, -RZ, R10.H0_H0 ;  /* 0x2000000aff0d7230 */ /* 0x02afe20000004100 */
[----:B------:R-:W-:Y:S01]  /*80a0*/  ISETP.GT.AND P5, PT, R0, 0xc0, P3 ;  /* 0x000000c00000780c */ /* 0x000fe20001fa4270 */
[----:B------:R-:W-:Y:S03]  /*80b0*/  BSSY B0, `(.L_x_227) ;  /* 0x000000b000007945 */ /* 0x000fe60003800000 */
[----:B------:R-:W-:-:S04]  /*80c0*/  FMUL R12, R13, R14 ;  /* 0x0000000e0d0c7220 */ /* 0x000fc80000400000 */
[----:B------:R-:W-:Y:S01]  /*80d0*/  FFMA R47, R47, R11, R12 ;  /* 0x0000000b2f2f7223 */ /* 0x000fe2000000000c */
[----:B------:R-:W-:-:S04]  /*80e0*/  IADD3 R12, P6, R6, R103, RZ ;  /* 0x00000067060c7210 */ /* 0x000fc80007fde0ff */
[----:B------:R-:W-:Y:S01]  /*80f0*/  F2FP.F16.F32.PACK_AB R47, RZ, R47 ;  /* 0x0000002fff2f723e */ /* 0x000fe200000000ff */
[----:B------:R-:W-:-:S05]  /*8100*/  IMAD.X R13, R7, 0x1, R21, P6 ;  /* 0x00000001070d7824 */ /* 0x000fca00030e0615 */
[----:B------:R1:W-:Y:S01]  /*8110*/  @P4 STG.E.U16 desc[UR12][R12.64], R47 ;  /* 0x0000002f0c004986 */ /* 0x0003e2000c10150c */
[----:B------:R-:W-:Y:S05]  /*8120*/  @!P5 BRA `(.L_x_228) ;  /* 0x00000000000cd947 */ /* 0x000fea0003800000 */
[----:B-1----:R-:W-:-:S04]  /*8130*/  IADD3 R12, P4, R4, UR8, RZ ;  /* 0x00000008040c7c10 */ /* 0x002fc8000ff9e0ff */
[----:B------:R-:W-:-:S05]  /*8140*/  IADD3.X R13, R5, UR4, RZ, P4, !PT ;  /* 0x00000004050d7c10 */ /* 0x000fca000a7fe4ff */
[----:B------:R3:W5:Y:S04]  /*8150*/  LDG.E.LTC128B.U16 R10, desc[UR12][R12.64] ;  /* 0x0000000c0c0a7981 */ /* 0x000768000c1e1520 */
.L_x_228:
[----:B------:R-:W-:Y:S05]  /*8160*/  BSYNC B0 ;  /* 0x0000000000007941 */ /* 0x000fea0003800000 */
.L_x_227:
        /* <DEDUP_REMOVED lines=13> */
.L_x_230:
[----:B------:R-:W-:Y:S05]  /*8240*/  BSYNC B0 ;  /* 0x0000000000007941 */ /* 0x000fea0003800000 */
.L_x_229:
        /* <DEDUP_REMOVED lines=13> */
.L_x_232:
[----:B------:R-:W-:Y:S05]  /*8320*/  BSYNC B0 ;  /* 0x0000000000007941 */ /* 0x000fea0003800000 */
.L_x_231:
        /* <DEDUP_REMOVED lines=13> */
.L_x_234:
[----:B------:R-:W-:Y:S05]  /*8400*/  BSYNC B0 ;  /* 0x0000000000007941 */ /* 0x000fea0003800000 */
.L_x_233:
        /* <DEDUP_REMOVED lines=13> */
.L_x_236:
[----:B------:R-:W-:Y:S05]  /*84e0*/  BSYNC B0 ;  /* 0x0000000000007941 */ /* 0x000fea0003800000 */
.L_x_235:
[----:B-1-3-5:R-:W-:Y:S01]  /*84f0*/  HADD2.F32 R13, -RZ, R10.H0_H0 ;  /* 0x2000000aff0d7230 */ /* 0x02afe20000004100 */
[----:B------:R-:W-:Y:S01]  /*8500*/  IADD3 R12, P4, R2, R109, RZ ;  /* 0x0000006d020c7210 */ /* 0x000fe20007f9e0ff */
[----:B------:R-:W-:Y:S01]  /*8510*/  BSSY B0, `(.L_x_237) ;  /* 0x000000b000007945 */ /* 0x000fe20003800000 */
[----:B------:R-:W-:Y:S02]  /*8520*/  ISETP.GT.AND P2, PT, R0, 0xc0, P0 ;  /* 0x000000c00000780c */ /* 0x000fe40000744270 */
[----:B------:R-:W-:-:S04]  /*8530*/  FMUL R13, R13, R14 ;  /* 0x0000000e0d0d7220 */ /* 0x000fc80000400000 */
[----:B------:R-:W-:-:S05]  /*8540*/  FFMA R13, R52, R11, R13 ;  /* 0x0000000b340d7223 */ /* 0x000fca000000000d */
[----:B------:R-:W-:Y:S01]  /*8550*/  F2FP.F16.F32.PACK_AB R15, RZ, R13 ;  /* 0x0000000dff0f723e */ /* 0x000fe200000000ff */
[----:B------:R-:W-:Y:S01]  /*8560*/  IMAD.X R13, R3, 0x1, R21, P4 ;  /* 0x00000001030d7824 */ /* 0x000fe200020e0615 */
[----:B--2---:R-:W-:-:S04]  /*8570*/  IADD3 R4, P4, R4, UR5, RZ ;  /* 0x0000000504047c10 */ /* 0x004fc8000ff9e0ff */
[----:B------:R1:W-:Y:S01]  /*8580*/  @P3 STG.E.U16 desc[UR12][R12.64], R15 ;  /* 0x0000000f0c003986 */ /* 0x0003e2000c10150c */
[----:B------:R-:W-:Y:S01]  /*8590*/  IADD3.X R5, R5, UR4, RZ, P4, !PT ;  /* 0x0000000405057c10 */ /* 0x000fe2000a7fe4ff */
[----:B------:R-:W-:Y:S07]  /*85a0*/  @!P2 BRA `(.L_x_238) ;  /* 0x000000000004a947 */ /* 0x000fee0003800000 */
[----:B------:R2:W5:Y:S02]  /*85b0*/  LDG.E.LTC128B.U16 R10, desc[UR12][R4.64] ;  /* 0x0000000c040a7981 */ /* 0x000564000c1e1520 */
.L_x_238:
[----:B------:R-:W-:Y:S05]  /*85c0*/  BSYNC B0 ;  /* 0x0000000000007941 */ /* 0x000fea0003800000 */
.L_x_237:
[----:B--2--5:R-:W-:Y:S01]  /*85d0*/  HADD2.F32 R5, -RZ, R10.H0_H0 ;  /* 0x2000000aff057230 */ /* 0x024fe20000004100 */
[----:B------:R-:W-:Y:S01]  /*85e0*/  IADD3 R2, P3, R2, R111, RZ ;  /* 0x0000006f02027210 */ /* 0x000fe20007f7e0ff */
[----:B------:R-:W-:Y:S01]  /*85f0*/  BSSY B0, `(.L_x_239) ;  /* 0x000000b000007945 */ /* 0x000fe20003800000 */
[----:B------:R-:W-:Y:S02]  /*8600*/  ISETP.GT.AND P1, PT, R0, 0xc8, P1 ;  /* 0x000000c80000780c */ /* 0x000fe40000f24270 */
[----:B------:R-:W-:Y:S01]  /*8610*/  FMUL R4, R5, R14 ;  /* 0x0000000e05047220 */ /* 0x000fe20000400000 */
[----:B------:R-:W-:-:S03]  /*8620*/  IMAD.X R3, R3, 0x1, R21, P3 ;  /* 0x0000000103037824 */ /* 0x000fc600018e0615 */
[----:B------:R-:W-:-:S05]  /*8630*/  FFMA R4, R53, R11, R4 ;  /* 0x0000000b35047223 */ /* 0x000fca0000000004 */
[----:B------:R-:W-:-:S05]  /*8640*/  F2FP.F16.F32.PACK_AB R4, RZ, R4 ;  /* 0x00000004ff04723e */ /* 0x000fca00000000ff */
[----:B------:R2:W-:Y:S01]  /*8650*/  @P2 STG.E.U16 desc[UR12][R2.64], R4 ;  /* 0x0000000402002986 */ /* 0x0005e2000c10150c */
[----:B------:R-:W-:Y:S05]  /*8660*/  @!P1 BRA `(.L_x_240) ;  /* 0x00000000000c9947 */ /* 0x000fea0003800000 */
[----:B--2---:R-:W-:-:S04]  /*8670*/  IADD3 R2, P2, R8, UR6, RZ ;  /* 0x0000000608027c10 */ /* 0x004fc8000ff5e0ff */
[----:B------:R-:W-:-:S05]  /*8680*/  IADD3.X R3, R9, UR4, RZ, P2, !PT ;  /* 0x0000000409037c10 */ /* 0x000fca00097fe4ff */
[----:B------:R3:W5:Y:S04]  /*8690*/  LDG.E.LTC128B.U16 R10, desc[UR12][R2.64] ;  /* 0x0000000c020a7981 */ /* 0x000768000c1e1520 */
.L_x_240:
[----:B------:R-:W-:Y:S05]  /*86a0*/  BSYNC B0 ;  /* 0x0000000000007941 */ /* 0x000fea0003800000 */
.L_x_239:
[----:B--23-5:R-:W-:Y:S01]  /*86b0*/  HADD2.F32 R3, -RZ, R10.H0_H0 ;  /* 0x2000000aff037230 */ /* 0x02cfe20000004100 */
[----:B------:R-:W-:Y:S01]  /*86c0*/  IADD3 R2, P2, R6, R109, RZ ;  /* 0x0000006d06027210 */ /* 0x000fe20007f5e0ff */
[----:B------:R-:W-:Y:S01]  /*86d0*/  BSSY B0, `(.L_x_241) ;  /* 0x000000c000007945 */ /* 0x000fe20003800000 */
[----:B------:R-:W-:Y:S02]  /*86e0*/  ISETP.GT.AND P0, PT, R0, 0xc8, P0 ;  /* 0x000000c80000780c */ /* 0x000fe40000704270 */
[----:B------:R-:W-:-:S04]  /*86f0*/  FMUL R3, R3, R14 ;  /* 0x0000000e03037220 */ /* 0x000fc80000400000 */
[----:B------:R-:W-:-:S05]  /*8700*/  FFMA R3, R54, R11, R3 ;  /* 0x0000000b36037223 */ /* 0x000fca0000000003 */
[----:B------:R-:W-:Y:S01]  /*8710*/  F2FP.F16.F32.PACK_AB R5, RZ, R3 ;  /* 0x00000003ff05723e */ /* 0x000fe200000000ff */
[----:B------:R-:W-:Y:S01]  /*8720*/  IMAD.X R3, R7, 0x1, R21, P2 ;  /* 0x0000000107037824 */ /* 0x000fe200010e0615 */
[----:B------:R-:W-:Y:S02]  /*8730*/  IADD3 R4, P2, R8, UR5, RZ ;  /* 0x0000000508047c10 */ /* 0x000fe4000ff5e0ff */
[----:B------:R-:W-:Y:S02]  /*8740*/  PRMT R0, R5, 0x7610, R0 ;  /* 0x0000761005007816 */ /* 0x000fe40000000000 */
[----:B------:R-:W-:-:S03]  /*8750*/  IADD3.X R5, R9, UR4, RZ, P2, !PT ;  /* 0x0000000409057c10 */ /* 0x000fc600097fe4ff */
[----:B------:R2:W-:Y:S01]  /*8760*/  @P1 STG.E.U16 desc[UR12][R2.64], R0 ;  /* 0x0000000002001986 */ /* 0x0005e2000c10150c */
[----:B------:R-:W-:Y:S05]  /*8770*/  @!P0 BRA `(.L_x_242) ;  /* 0x0000000000048947 */ /* 0x000fea0003800000 */
[----:B------:R3:W5:Y:S02]  /*8780*/  LDG.E.LTC128B.U16 R10, desc[UR12][R4.64] ;  /* 0x0000000c040a7981 */ /* 0x000764000c1e1520 */
.L_x_242:
[----:B------:R-:W-:Y:S05]  /*8790*/  BSYNC B0 ;  /* 0x0000000000007941 */ /* 0x000fea0003800000 */
.L_x_241:
[----:B--2--5:R-:W-:Y:S01]  /*87a0*/  HADD2.F32 R3, -RZ, R10.H0_H0 ;  /* 0x2000000aff037230 */ /* 0x024fe20000004100 */
[----:B------:R-:W-:-:S04]  /*87b0*/  IADD3 R2, P1, R6, R111, RZ ;  /* 0x0000006f06027210 */ /* 0x000fc80007f3e0ff */
[----:B------:R-:W-:-:S04]  /*87c0*/  FMUL R14, R3, R14 ;  /* 0x0000000e030e7220 */ /* 0x000fc80000400000 */
[----:B------:R-:W-:Y:S01]  /*87d0*/  FFMA R14, R55, R11, R14 ;  /* 0x0000000b370e7223 */ /* 0x000fe2000000000e */
[----:B------:R-:W-:Y:S06]  /*87e0*/  @!P0 EXIT ;  /* 0x000000000000894d */ /* 0x000fec0003800000 */
[----:B------:R-:W-:Y:S01]  /*87f0*/  F2FP.F16.F32.PACK_AB R14, RZ, R14 ;  /* 0x0000000eff0e723e */ /* 0x000fe200000000ff */
[----:B------:R-:W-:-:S05]  /*8800*/  IMAD.X R3, R7, 0x1, R21, P1 ;  /* 0x0000000107037824 */ /* 0x000fca00008e0615 */
[----:B------:R-:W-:Y:S01]  /*8810*/  STG.E.U16 desc[UR12][R2.64], R14 ;  /* 0x0000000e02007986 */ /* 0x000fe2000c10150c */
[----:B------:R-:W-:Y:S05]  /*8820*/  EXIT ;  /* 0x000000000000794d */ /* 0x000fea0003800000 */
.L_x_22:
[----:B------:R-:W-:Y:S01]  /*8830*/  ULDC.64 UR4, c[0x0][0x650] ;  /* 0x0001940000047ab9 */ /* 0x000fe20000000a00 */
[-C--:B------:R-:W-:Y:S01]  /*8840*/  FMUL R120, R120, R11.reuse ;  /* 0x0000000b78787220 */ /* 0x080fe20000400000 */
[----:B------:R-:W-:Y:S01]  /*8850*/  LEA R2, P1, R18, UR4, 0x1 ;  /* 0x0000000412027c11 */ /* 0x000fe2000f8208ff */
[-C--:B------:R-:W-:Y:S01]  /*8860*/  FMUL R121, R121, R11.reuse ;  /* 0x0000000b79797220 */ /* 0x080fe20000400000 */
[----:B------:R-:W-:Y:S01]  /*8870*/  ISETP.GT.AND P4, PT, R10, 0x1, PT ;  /* 0x000000010a00780c */ /* 0x000fe20003f84270 */
[-C--:B------:R-:W-:Y:S01]  /*8880*/  FMUL R122, R122, R11.reuse ;  /* 0x0000000b7a7a7220 */ /* 0x080fe20000400000 */
[----:B------:R-:W-:Y:S01]  /*8890*/  F2FP.F16.F32.PACK_AB R120, RZ, R120 ;  /* 0x00000078ff78723e */ /* 0x000fe200000000ff */
[-C--:B------:R-:W-:Y:S01]  /*88a0*/  FMUL R123, R123, R11.reuse ;  /* 0x0000000b7b7b7220 */ /* 0x080fe20000400000 */
[----:B------:R-:W-:Y:S01]  /*88b0*/  LEA.HI.X R3, R18, UR5, R21, 0x1, P1 ;  /* 0x0000000512037c11 */ /* 0x000fe200088f0c15 */
[-C--:B------:R-:W-:Y:S01]  /*88c0*/  FMUL R124, R124, R11.reuse ;  /* 0x0000000b7c7c7220 */ /* 0x080fe20000400000 */
[----:B------:R-:W-:Y:S01]  /*88d0*/  ISETP.GT.AND P2, PT, R10, RZ, PT ;  /* 0x000000ff0a00720c */ /* 0x000fe20003f44270 */
[-C--:B------:R-:W-:Y:S01]  /*88e0*/  FMUL R125, R125, R11.reuse ;  /* 0x0000000b7d7d7220 */ /* 0x080fe20000400000 */
[C---:B------:R-:W-:Y:S01]  /*88f0*/  ISETP.GT.AND P1, PT, R0.reuse, RZ, P4 ;  /* 0x000000ff0000720c */ /* 0x040fe20002724270 */
[----:B------:R-:W-:Y:S01]  /*8900*/  @P0 STG.E.U16 desc[UR12][R2.64], R120 ;  /* 0x0000007802000986 */ /* 0x000fe2000c10150c */
[----:B------:R-:W-:Y:S01]  /*8910*/  ISETP.GT.AND P2, PT, R0, 0x8, P2 ;  /* 0x000000080000780c */ /* 0x000fe20001744270 */
[-C--:B------:R-:W-:Y:S01]  /*8920*/  FMUL R126, R126, R11.reuse ;  /* 0x0000000b7e7e7220 */ /* 0x080fe20000400000 */
[----:B------:R-:W-:Y:S01]  /*8930*/  ISETP.GT.AND P0, PT, R0, 0x8, P4 ;  /* 0x000000080000780c */ /* 0x000fe20002704270 */
[-C--:B------:R-:W-:Y:S01]  /*8940*/  FMUL R127, R127, R11.reuse ;  /* 0x0000000b7f7f7220 */ /* 0x080fe20000400000 */
[----:B------:R-:W-:Y:S01]  /*8950*/  SHF.L.U64.HI R15, R16, 0x1, R15 ;  /* 0x00000001100f7819 */ /* 0x000fe2000001020f */
[-C--:B------:R-:W-:Y:S01]  /*8960*/  FMUL R128, R128, R11.reuse ;  /* 0x0000000b80807220 */ /* 0x080fe20000400000 */
[----:B------:R-:W-:Y:S01]  /*8970*/  LEA R4, P3, R16, R2, 0x1 ;  /* 0x0000000210047211 */ /* 0x000fe200078608ff */
[----:B------:R-:W-:Y:S01]  /*8980*/  FMUL R129, R129, R11 ;  /* 0x0000000b81817220 */ /* 0x000fe20000400000 */
[----:B------:R-:W-:Y:S01]  /*8990*/  F2FP.F16.F32.PACK_AB R121, RZ, R121 ;  /* 0x00000079ff79723e */ /* 0x000fe200000000ff */
[----:B------:R-:W-:Y:S01]  /*89a0*/  FMUL R130, R130, R11 ;  /* 0x0000000b82827220 */ /* 0x000fe20000400000 */
[----:B------:R-:W-:Y:S01]  /*89b0*/  F2FP.F16.F32.PACK_AB R122, RZ, R122 ;  /* 0x0000007aff7a723e */ /* 0x000fe200000000ff */
[----:B------:R-:W-:Y:S01]  /*89c0*/  IMAD.X R5, R15, 0x1, R3, P3 ;  /* 0x000000010f057824 */ /* 0x000fe200018e0603 */
[----:B------:R-:W-:Y:S01]  /*89d0*/  F2FP.F16.F32.PACK_AB R123, RZ, R123 ;  /* 0x0000007bff7b723e */ /* 0x000fe200000000ff */
[----:B------:R-:W-:Y:S01]  /*89e0*/  @P1 STG.E.U16 desc[UR12][R2.64+0x2], R121 ;  /* 0x0000027902001986 */ /* 0x000fe2000c10150c */
[C---:B------:R-:W-:Y:S01]  /*89f0*/  ISETP.GT.AND P5, PT, R10.reuse, 0x8, PT ;  /* 0x000000080a00780c */ /* 0x040fe20003fa4270 */
[-C--:B------:R-:W-:Y:S01]  /*8a00*/  FMUL R131, R131, R11.reuse ;  /* 0x0000000b83837220 */ /* 0x080fe20000400000 */
[----:B------:R-:W-:Y:S01]  /*8a10*/  ISETP.GT.AND P4, PT, R10, 0x9, PT ;  /* 0x000000090a00780c */ /* 0x000fe20003f84270 */
[----:B------:R-:W-:Y:S01]  /*8a20*/  @P2 STG.E.U16 desc[UR12][R4.64], R122 ;  /* 0x0000007a04002986 */ /* 0x000fe2000c10150c */
[----:B------:R-:W-:Y:S01]  /*8a30*/  ISETP.GT.AND P1, PT, R0, RZ, P5 ;  /* 0x000000ff0000720c */ /* 0x000fe20002f24270 */
[----:B------:R-:W-:Y:S01]  /*8a40*/  IMAD.SHL.U32 R9, R12, 0x80, RZ ;  /* 0x000000800c097824 */ /* 0x000fe200078e00ff */
[C---:B------:R-:W-:Y:S01]  /*8a50*/  ISETP.GT.AND P2, PT, R0.reuse, RZ, P4 ;  /* 0x000000ff0000720c */ /* 0x040fe20002744270 */
[----:B------:R-:W-:Y:S01]  /*8a60*/  @P0 STG.E.U16 desc[UR12][R4.64+0x2], R123 ;  /* 0x0000027b04000986 */ /* 0x000fe2000c10150c */
[----:B------:R-:W-:Y:S01]  /*8a70*/  ISETP.GT.AND P0, PT, R0, 0x8, P5 ;  /* 0x000000080000780c */ /* 0x000fe20002f04270 */
[-C--:B------:R-:W-:Y:S01]  /*8a80*/  FMUL R132, R132, R11.reuse ;  /* 0x0000000b84847220 */ /* 0x080fe20000400000 */
[----:B------:R-:W-:Y:S01]  /*8a90*/  F2FP.F16.F32.PACK_AB R124, RZ, R124 ;  /* 0x0000007cff7c723e */ /* 0x000fe200000000ff */
[----:B------:R-:W-:Y:S01]  /*8aa0*/  FMUL R133, R133, R11 ;  /* 0x0000000b85857220 */ /* 0x000fe20000400000 */
[----:B------:R-:W-:Y:S01]  /*8ab0*/  F2FP.F16.F32.PACK_AB R125, RZ, R125 ;  /* 0x0000007dff7d723e */ /* 0x000fe200000000ff */
[-C--:B------:R-:W-:Y:S01]  /*8ac0*/  FMUL R134, R134, R11.reuse ;  /* 0x0000000b86867220 */ /* 0x080fe20000400000 */
[----:B------:R-:W-:Y:S01]  /*8ad0*/  F2FP.F16.F32.PACK_AB R126, RZ, R126 ;  /* 0x0000007eff7e723e */ /* 0x000fe200000000ff */
[-C--:B------:R-:W-:Y:S01]  /*8ae0*/  FMUL R135, R135, R11.reuse ;  /* 0x0000000b87877220 */ /* 0x080fe20000400000 */
[----:B------:R-:W-:Y:S01]  /*8af0*/  ISETP.GT.AND P3, PT, R10, 0x10, PT ;  /* 0x000000100a00780c */ /* 0x000fe20003f64270 */
[----:B------:R-:W-:Y:S01]  /*8b00*/  @P1 STG.E.U16 desc[UR12][R2.64+0x10], R124 ;  /* 0x0000107c02001986 */ /* 0x000fe2000c10150c */
[----:B------:R-:W-:Y:S01]  /*8b10*/  ISETP.GT.AND P1, PT, R0, 0x8, P4 ;  /* 0x000000080000780c */ /* 0x000fe20002724270 */
[----:B------:R-:W-:Y:S01]  /*8b20*/  FMUL R136, R136, R11 ;  /* 0x0000000b88887220 */ /* 0x000fe20000400000 */
[----:B------:R-:W-:Y:S01]  /*8b30*/  F2FP.F16.F32.PACK_AB R127, RZ, R127 ;  /* 0x0000007fff7f723e */ /* 0x000fe200000000ff */
[----:B------:R-:W-:Y:S01]  /*8b40*/  @P2 STG.E.U16 desc[UR12][R2.64+0x12], R125 ;  /* 0x0000127d02002986 */ /* 0x000fe2000c10150c */
[----:B------:R-:W-:Y:S01]  /*8b50*/  F2FP.F16.F32.PACK_AB R128, RZ, R128 ;  /* 0x00000080ff80723e */ /* 0x000fe200000000ff */
[-C--:B------:R-:W-:Y:S01]  /*8b60*/  FMUL R137, R137, R11.reuse ;  /* 0x0000000b89897220 */ /* 0x080fe20000400000 */
[----:B------:R-:W-:Y:S01]  /*8b70*/  ISETP.GT.AND P2, PT, R10, 0x11, PT ;  /* 0x000000110a00780c */ /* 0x000fe20003f44270 */
[----:B------:R-:W-:Y:S01]  /*8b80*/  @P0 STG.E.U16 desc[UR12][R4.64+0x10], R126 ;  /* 0x0000107e04000986 */ /* 0x000fe2000c10150c */
[----:B------:R-:W-:Y:S01]  /*8b90*/  ISETP.GT.AND P0, PT, R0, RZ, P3 ;  /* 0x000000ff0000720c */ /* 0x000fe20001f04270 */
[----:B------:R-:W-:Y:S01]  /*8ba0*/  FMUL R138, R138, R11 ;  /* 0x0000000b8a8a7220 */ /* 0x000fe20000400000 */
[----:B------:R-:W-:Y:S01]  /*8bb0*/  F2FP.F16.F32.PACK_AB R129, RZ, R129 ;  /* 0x00000081ff81723e */ /* 0x000fe200000000ff */
[----:B------:R-:W-:Y:S01]  /*8bc0*/  FMUL R139, R139, R11 ;  /* 0x0000000b8b8b7220 */ /* 0x000fe20000400000 */
[----:B------:R-:W-:Y:S01]  /*8bd0*/  F2FP.F16.F32.PACK_AB R130, RZ, R130 ;  /* 0x00000082ff82723e */ /* 0x000fe200000000ff */
[----:B------:R-:W-:Y:S01]  /*8be0*/  @P1 STG.E.U16 desc[UR12][R4.64+0x12], R127 ;  /* 0x0000127f04001986 */ /* 0x000fe2000c10150c */
[----:B------:R-:W-:Y:S01]  /*8bf0*/  F2FP.F16.F32.PACK_AB R131, RZ, R131 ;  /* 0x00000083ff83723e */ /* 0x000fe200000000ff */
[-C--:B------:R-:W-:Y:S01]  /*8c00*/  FMUL R140, R140, R11.reuse ;  /* 0x0000000b8c8c7220 */ /* 0x080fe20000400000 */
[----:B------:R-:W-:Y:S01]  /*8c10*/  SHF.L.U64.HI R13, R12, 0x7, R13 ;  /* 0x000000070c0d7819 */ /* 0x000fe2000001020d */
[-C--:B------:R-:W-:Y:S01]  /*8c20*/  FMUL R141, R141, R11.reuse ;  /* 0x0000000b8d8d7220 */ /* 0x080fe20000400000 */
[----:B------:R-:W-:Y:S01]  /*8c30*/  LOP3.LUT R15, R9, 0x2, RZ, 0xfc, !PT ;  /* 0x00000002090f7812 */ /* 0x000fe200078efcff */
[-C--:B------:R-:W-:Y:S01]  /*8c40*/  FMUL R142, R142, R11.reuse ;  /* 0x0000000b8e8e7220 */ /* 0x080fe20000400000 */
[----:B------:R-:W-:Y:S01]  /*8c50*/  F2FP.F16.F32.PACK_AB R132, RZ, R132 ;  /* 0x00000084ff84723e */ /* 0x000fe200000000ff */
[----:B------:R0:W-:Y:S01]  /*8c60*/  @P0 STG.E.U16 desc[UR12][R2.64+0x20], R128 ;  /* 0x0000208002000986 */ /* 0x0001e2000c10150c */
[----:B------:R-:W-:Y:S01]  /*8c70*/  ISETP.GT.AND P0, PT, R0, RZ, P2 ;  /* 0x000000ff0000720c */ /* 0x000fe20001704270 */
[-C--:B------:R-:W-:Y:S01]  /*8c80*/  FMUL R143, R143, R11.reuse ;  /* 0x0000000b8f8f7220 */ /* 0x080fe20000400000 */
[----:B------:R-:W-:Y:S01]  /*8c90*/  ISETP.GT.AND P1, PT, R10, 0x19, PT ;  /* 0x000000190a00780c */ /* 0x000fe20003f24270 */
[----:B------:R-:W-:Y:S01]  /*8ca0*/  FMUL R144, R144, R11 ;  /* 0x0000000b90907220 */ /* 0x000fe20000400000 */
[----:B------:R-:W-:Y:S01]  /*8cb0*/  F2FP.F16.F32.PACK_AB R133, RZ, R133 ;  /* 0x00000085ff85723e */ /* 0x000fe200000000ff */
[-C--:B------:R-:W-:Y:S01]  /*8cc0*/  FMUL R145, R145, R11.reuse ;  /* 0x0000000b91917220 */ /* 0x080fe20000400000 */
[----:B------:R-:W-:Y:S01]  /*8cd0*/  F2FP.F16.F32.PACK_AB R134, RZ, R134 ;  /* 0x00000086ff86723e */ /* 0x000fe200000000ff */
[----:B------:R-:W-:Y:S01]  /*8ce0*/  FMUL R146, R146, R11 ;  /* 0x0000000b92927220 */ /* 0x000fe20000400000 */
[----:B------:R-:W-:Y:S01]  /*8cf0*/  F2FP.F16.F32.PACK_AB R135, RZ, R135 ;  /* 0x00000087ff87723e */ /* 0x000fe200000000ff */
[-C--:B------:R-:W-:Y:S01]  /*8d00*/  FMUL R147, R147, R11.reuse ;  /* 0x0000000b93937220 */ /* 0x080fe20000400000 */
[----:B------:R-:W-:Y:S01]  /*8d10*/  F2FP.F16.F32.PACK_AB R136, RZ, R136 ;  /* 0x00000088ff88723e */ /* 0x000fe200000000ff */
[----:B------:R-:W-:Y:S01]  /*8d20*/  FMUL R148, R148, R11 ;  /* 0x0000000b94947220 */ /* 0x000fe20000400000 */
[----:B------:R-:W-:Y:S01]  /*8d30*/  F2FP.F16.F32.PACK_AB R137, RZ, R137 ;  /* 0x00000089ff89723e */ /* 0x000fe200000000ff */
[----:B------:R1:W-:Y:S01]  /*8d40*/  @P0 STG.E.U16 desc[UR12][R2.64+0x22], R129 ;  /* 0x0000228102000986 */ /* 0x0003e2000c10150c */
[----:B------:R-:W-:Y:S01]  /*8d50*/  ISETP.GT.AND P0, PT, R0, 0x8, P3 ;  /* 0x000000080000780c */ /* 0x000fe20001f04270 */
[-C--:B------:R-:W-:Y:S01]  /*8d60*/  FMUL R149, R149, R11.reuse ;  /* 0x0000000b95957220 */ /* 0x080fe20000400000 */
[----:B------:R-:W-:Y:S01]  /*8d70*/  F2FP.F16.F32.PACK_AB R138, RZ, R138 ;  /* 0x0000008aff8a723e */ /* 0x000fe200000000ff */
[----:B------:R-:W-:Y:S01]  /*8d80*/  FMUL R150, R150, R11 ;  /* 0x0000000b96967220 */ /* 0x000fe20000400000 */
[----:B------:R-:W-:Y:S01]  /*8d90*/  F2FP.F16.F32.PACK_AB R139, RZ, R139 ;  /* 0x0000008bff8b723e */ /* 0x000fe200000000ff */
[-C--:B------:R-:W-:Y:S01]  /*8da0*/  FMUL R151, R151, R11.reuse ;  /* 0x0000000b97977220 */ /* 0x080fe20000400000 */
[----:B------:R-:W-:Y:S01]  /*8db0*/  ISETP.GT.AND P5, PT, R10, 0x28, PT ;  /* 0x000000280a00780c */ /* 0x000fe20003fa4270 */
[-C--:B------:R-:W-:Y:S01]  /*8dc0*/  FMUL R88, R88, R11.reuse ;  /* 0x0000000b58587220 */ /* 0x080fe20000400000 */
[----:B------:R-:W-:Y:S01]  /*8dd0*/  F2FP.F16.F32.PACK_AB R140, RZ, R140 ;  /* 0x0000008cff8c723e */ /* 0x000fe200000000ff */
[-C--:B------:R-:W-:Y:S01]  /*8de0*/  FMUL R89, R89, R11.reuse ;  /* 0x0000000b59597220 */ /* 0x080fe20000400000 */
[----:B------:R-:W-:Y:S01]  /*8df0*/  ISETP.GT.AND P4, PT, R10, 0x29, PT ;  /* 0x000000290a00780c */ /* 0x000fe20003f84270 */
[----:B------:R-:W-:Y:S01]  /*8e00*/  FMUL R90, R90, R11 ;  /* 0x0000000b5a5a7220 */ /* 0x000fe20000400000 */
[----:B------:R-:W-:Y:S01]  /*8e10*/  F2FP.F16.F32.PACK_AB R141, RZ, R141 ;  /* 0x0000008dff8d723e */ /* 0x000fe200000000ff */
[----:B------:R-:W-:Y:S01]  /*8e20*/  @P0 STG.E.U16 desc[UR12][R4.64+0x20], R130 ;  /* 0x0000208204000986 */ /* 0x000fe2000c10150c */
[----:B------:R-:W-:Y:S01]  /*8e30*/  ISETP.GT.AND P0, PT, R0, 0x8, P2 ;  /* 0x000000080000780c */ /* 0x000fe20001704270 */
[-C--:B------:R-:W-:Y:S01]  /*8e40*/  FMUL R91, R91, R11.reuse ;  /* 0x0000000b5b5b7220 */ /* 0x080fe20000400000 */
[----:B------:R-:W-:Y:S01]  /*8e50*/  ISETP.GT.AND P2, PT, R10, 0x18, PT ;  /* 0x000000180a00780c */ /* 0x000fe20003f44270 */
        /* <DEDUP_REMOVED lines=8> */
[----:B------:R-:W-:Y:S01]  /*8ee0*/  FMUL R96, R96, R11 ;  /* 0x0000000b60607220 */ /* 0x000fe20000400000 */
[----:B------:R-:W-:Y:S01]  /*8ef0*/  F2FP.F16.F32.PACK_AB R145, RZ, R145 ;  /* 0x00000091ff91723e */ /* 0x000fe200000000ff */
[----:B------:R-:W-:Y:S01]  /*8f00*/  @P0 STG.E.U16 desc[UR12][R4.64+0x22], R131 ;  /* 0x0000228304000986 */ /* 0x000fe2000c10150c */
[----:B------:R-:W-:Y:S01]  /*8f10*/  IADD3 R6, P0, R9, R2, RZ ;  /* 0x0000000209067210 */ /* 0x000fe20007f1e0ff */
[-C--:B------:R-:W-:Y:S01]  /*8f20*/  FMUL R97, R97, R11.reuse ;  /* 0x0000000b61617220 */ /* 0x080fe20000400000 */
[----:B------:R-:W-:Y:S01]  /*8f30*/  F2FP.F16.F32.PACK_AB R146, RZ, R146 ;  /* 0x00000092ff92723e */ /* 0x000fe200000000ff */
[----:B------:R-:W-:Y:S01]  /*8f40*/  FMUL R98, R98, R11 ;  /* 0x0000000b62627220 */ /* 0x000fe20000400000 */
[----:B------:R-:W-:Y:S01]  /*8f50*/  F2FP.F16.F32.PACK_AB R147, RZ, R147 ;  /* 0x00000093ff93723e */ /* 0x000fe200000000ff */
[--C-:B------:R-:W-:Y:S01]  /*8f60*/  IMAD.X R7, R13, 0x1, R3.reuse, P0 ;  /* 0x000000010d077824 */ /* 0x100fe200000e0603 */
[----:B------:R-:W-:Y:S01]  /*8f70*/  IADD3 R18, P0, R15, R2, RZ ;  /* 0x000000020f127210 */ /* 0x000fe20007f1e0ff */
[-C--:B------:R-:W-:Y:S01]  /*8f80*/  FMUL R99, R99, R11.reuse ;  /* 0x0000000b63637220 */ /* 0x080fe20000400000 */
[----:B------:R-:W-:Y:S01]  /*8f90*/  F2FP.F16.F32.PACK_AB R148, RZ, R148 ;  /* 0x00000094ff94723e */ /* 0x000fe200000000ff */
[----:B------:R-:W-:Y:S01]  /*8fa0*/  FMUL R100, R100, R11 ;  /* 0x0000000b64647220 */ /* 0x000fe20000400000 */
[----:B------:R-:W-:Y:S01]  /*8fb0*/  F2FP.F16.F32.PACK_AB R149, RZ, R149 ;  /* 0x00000095ff95723e */ /* 0x000fe200000000ff */
[----:B------:R-:W-:Y:S01]  /*8fc0*/  IMAD.X R19, R13, 0x1, R3, P0 ;  /* 0x000000010d137824 */ /* 0x000fe200000e0603 */
[----:B------:R-:W-:Y:S01]  /*8fd0*/  ISETP.GT.AND P0, PT, R0, RZ, P2 ;  /* 0x000000ff0000720c */ /* 0x000fe20001704270 */
[-C--:B------:R-:W-:Y:S01]  /*8fe0*/  FMUL R101, R101, R11.reuse ;  /* 0x0000000b65657220 */ /* 0x080fe20000400000 */
[----:B------:R-:W-:Y:S01]  /*8ff0*/  F2FP.F16.F32.PACK_AB R150, RZ, R150 ;  /* 0x00000096ff96723e */ /* 0x000fe200000000ff */
[----:B------:R-:W-:Y:S01]  /*9000*/  FMUL R102, R102, R11 ;  /* 0x0000000b66667220 */ /* 0x000fe20000400000 */
[----:B------:R-:W-:Y:S01]  /*9010*/  F2FP.F16.F32.PACK_AB R151, RZ, R151 ;  /* 0x00000097ff97723e */ /* 0x000fe200000000ff */
[-C--:B------:R-:W-:Y:S01]  /*9020*/  FMUL R103, R103, R11.reuse ;  /* 0x0000000b67677220 */ /* 0x080fe20000400000 */
[----:B------:R-:W-:Y:S01]  /*9030*/  LOP3.LUT R21, R9, 0x10, RZ, 0xfc, !PT ;  /* 0x0000001009157812 */ /* 0x000fe200078efcff */
[-C--:B------:R-:W-:Y:S01]  /*9040*/  FMUL R104, R104, R11.reuse ;  /* 0x0000000b68687220 */ /* 0x080fe20000400000 */
[----:B------:R-:W-:Y:S01]  /*9050*/  F2FP.F16.F32.PACK_AB R88, RZ, R88 ;  /* 0x00000058ff58723e */ /* 0x000fe200000000ff */
[-C--:B------:R-:W-:Y:S01]  /*9060*/  FMUL R105, R105, R11.reuse ;  /* 0x0000000b69697220 */ /* 0x080fe20000400000 */
[----:B------:R-:W-:Y:S01]  /*9070*/  LOP3.LUT R23, R9, 0x12, RZ, 0xfc, !PT ;  /* 0x0000001209177812 */ /* 0x000fe200078efcff */
[----:B------:R-:W-:Y:S01]  /*9080*/  FMUL R106, R106, R11 ;  /* 0x0000000b6a6a7220 */ /* 0x000fe20000400000 */
[----:B------:R-:W-:Y:S01]  /*9090*/  F2FP.F16.F32.PACK_AB R89, RZ, R89 ;  /* 0x00000059ff59723e */ /* 0x000fe200000000ff */
[----:B------:R-:W-:Y:S01]  /*90a0*/  @P0 STG.E.U16 desc[UR12][R2.64+0x30], R132 ;  /* 0x0000308402000986 */ /* 0x000fe2000c10150c */
[----:B------:R-:W-:Y:S01]  /*90b0*/  ISETP.GT.AND P0, PT, R0, RZ, P1 ;  /* 0x000000ff0000720c */ /* 0x000fe20000f04270 */
        /* <DEDUP_REMOVED lines=8> */
[-C--:B------:R-:W-:Y:S01]  /*9140*/  FMUL R111, R111, R11.reuse ;  /* 0x0000000b6f6f7220 */ /* 0x080fe20000400000 */
[----:B------:R-:W-:Y:S01]  /*9150*/  PRMT R8, R92, 0x7610, R8 ;  /* 0x000076105c087816 */ /* 0x000fe20000000008 */
[-C--:B------:R-:W-:Y:S01]  /*9160*/  FMUL R112, R112, R11.reuse ;  /* 0x0000000b70707220 */ /* 0x080fe20000400000 */
[----:B------:R-:W-:Y:S01]  /*9170*/  F2FP.F16.F32.PACK_AB R94, RZ, R94 ;  /* 0x0000005eff5e723e */ /* 0x000fe200000000ff */
[----:B------:R-:W-:Y:S01]  /*9180*/  @P0 STG.E.U16 desc[UR12][R2.64+0x32], R133 ;  /* 0x0000328502000986 */ /* 0x000fe2000c10150c */
[----:B------:R-:W-:Y:S01]  /*9190*/  ISETP.GT.AND P0, PT, R0, 0x8, P2 ;  /* 0x000000080000780c */ /* 0x000fe20001704270 */
        /* <DEDUP_REMOVED lines=26> */
[----:B------:R-:W-:Y:S01]  /*9340*/  @P0 STG.E.U16 desc[UR12][R4.64+0x32], R135 ;  /* 0x0000328704000986 */ /* 0x000fe2000c10150c */
[----:B------:R-:W-:Y:S01]  /*9350*/  ISETP.GT.AND P0, PT, R0, RZ, P2 ;  /* 0x000000ff0000720c */ /* 0x000fe20001704270 */
        /* <DEDUP_REMOVED lines=135> */
[----:B------:R-:W-:-:S02]  /*9bd0*/  F2FP.F16.F32.PACK_AB R33, RZ, R33 ;  /* 0x00000021ff21723e */ /* 0x000fc400000000ff */
[----:B------:R-:W-:Y:S01]  /*9be0*/  F2FP.F16.F32.PACK_AB R34, RZ, R34 ;  /* 0x00000022ff22723e */ /* 0x000fe200000000ff */
[----:B------:R-:W-:Y:S01]  /*9bf0*/  @P0 STG.E.U16 desc[UR12][R2.64+0x62], R145 ;  /* 0x0000629102000986 */ /* 0x000fe2000c10150c */
[----:B------:R-:W-:Y:S02]  /*9c00*/  ISETP.GT.AND P0, PT, R0, 0x8, P3 ;  /* 0x000000080000780c */ /* 0x000fe40001f04270 */
[----:B------:R-:W-:Y:S02]  /*9c10*/  F2FP.F16.F32.PACK_AB R35, RZ, R35 ;  /* 0x00000023ff23723e */ /* 0x000fe400000000ff */
[----:B------:R-:W-:Y:S02]  /*9c20*/  F2FP.F16.F32.PACK_AB R36, RZ, R36 ;  /* 0x00000024ff24723e */ /* 0x000fe400000000ff */
[----:B------:R-:W-:Y:S02]  /*9c30*/  F2FP.F16.F32.PACK_AB R37, RZ, R37 ;  /* 0x00000025ff25723e */ /* 0x000fe400000000ff */
[----:B------:R-:W-:-:S02]  /*9c40*/  F2FP.F16.F32.PACK_AB R38, RZ, R38 ;  /* 0x00000026ff26723e */ /* 0x000fc400000000ff */
[----:B------:R-:W-:Y:S02]  /*9c50*/  F2FP.F16.F32.PACK_AB R39, RZ, R39 ;  /* 0x00000027ff27723e */ /* 0x000fe400000000ff */
[----:B------:R-:W-:Y:S01]  /*9c60*/  F2FP.F16.F32.PACK_AB R40, RZ, R40 ;  /* 0x00000028ff28723e */ /* 0x000fe200000000ff */
[----:B------:R-:W-:Y:S01]  /*9c70*/  @P0 STG.E.U16 desc[UR12][R4.64+0x60], R146 ;  /* 0x0000609204000986 */ /* 0x000fe2000c10150c */
[----:B------:R-:W-:Y:S02]  /*9c80*/  ISETP.GT.AND P0, PT, R0, 0x8, P1 ;  /* 0x000000080000780c */ /* 0x000fe40000f04270 */
[----:B------:R-:W-:Y:S02]  /*9c90*/  F2FP.F16.F32.PACK_AB R41, RZ, R41 ;  /* 0x00000029ff29723e */ /* 0x000fe400000000ff */
[----:B------:R-:W-:Y:S02]  /*9ca0*/  F2FP.F16.F32.PACK_AB R42, RZ, R42 ;  /* 0x0000002aff2a723e */ /* 0x000fe400000000ff */
[----:B------:R-:W-:-:S02]  /*9cb0*/  F2FP.F16.F32.PACK_AB R43, RZ, R43 ;  /* 0x0000002bff2b723e */ /* 0x000fc400000000ff */
[----:B------:R-:W-:Y:S02]  /*9cc0*/  F2FP.F16.F32.PACK_AB R44, RZ, R44 ;  /* 0x0000002cff2c723e */ /* 0x000fe400000000ff */
[----:B------:R-:W-:Y:S02]  /*9cd0*/  F2FP.F16.F32.PACK_AB R45, RZ, R45 ;  /* 0x0000002dff2d723e */ /* 0x000fe400000000ff */
[----:B------:R-:W-:Y:S01]  /*9ce0*/  F2FP.F16.F32.PACK_AB R46, RZ, R46 ;  /* 0x0000002eff2e723e */ /* 0x000fe200000000ff */
[----:B------:R-:W-:Y:S01]  /*9cf0*/  @P0 STG.E.U16 desc[UR12][R4.64+0x62], R147 ;  /* 0x0000629304000986 */ /* 0x000fe2000c10150c */
[----:B------:R-:W-:Y:S02]  /*9d00*/  ISETP.GT.AND P0, PT, R0, RZ, P2 ;  /* 0x000000ff0000720c */ /* 0x000fe40001704270 */
[----:B------:R-:W-:Y:S02]  /*9d10*/  F2FP.F16.F32.PACK_AB R47, RZ, R47 ;  /* 0x0000002fff2f723e */ /* 0x000fe400000000ff */
[----:B------:R-:W-:-:S02]  /*9d20*/  F2FP.F16.F32.PACK_AB R48, RZ, R48 ;  /* 0x00000030ff30723e */ /* 0x000fc400000000ff */
[----:B------:R-:W-:Y:S02]  /*9d30*/  F2FP.F16.F32.PACK_AB R49, RZ, R49 ;  /* 0x00000031ff31723e */ /* 0x000fe400000000ff */
[----:B------:R-:W-:Y:S02]  /*9d40*/  F2FP.F16.F32.PACK_AB R50, RZ, R50 ;  /* 0x00000032ff32723e */ /* 0x000fe400000000ff */
[----:B------:R-:W-:Y:S02]  /*9d50*/  F2FP.F16.F32.PACK_AB R51, RZ, R51 ;  /* 0x00000033ff33723e */ /* 0x000fe400000000ff */
[----:B------:R-:W-:Y:S01]  /*9d60*/  F2FP.F16.F32.PACK_AB R52, RZ, R52 ;  /* 0x00000034ff34723e */ /* 0x000fe200000000ff */
[----:B------:R-:W-:Y:S01]  /*9d70*/  @P0 STG.E.U16 desc[UR12][R2.64+0x70], R148 ;  /* 0x0000709402000986 */ /* 0x000fe2000c10150c */
[----:B------:R-:W-:Y:S02]  /*9d80*/  ISETP.GT.AND P0, PT, R10, 0x39, PT ;  /* 0x000000390a00780c */ /* 0x000fe40003f04270 */
[----:B------:R-:W-:-:S02]  /*9d90*/  F2FP.F16.F32.PACK_AB R53, RZ, R53 ;  /* 0x00000035ff35723e */ /* 0x000fc400000000ff */
[----:B------:R-:W-:Y:S02]  /*9da0*/  ISETP.GT.AND P6, PT, R0, RZ, P0 ;  /* 0x000000ff0000720c */ /* 0x000fe400007c4270 */
[----:B------:R-:W-:-:S11]  /*9db0*/  F2FP.F16.F32.PACK_AB R54, RZ, R54 ;  /* 0x00000036ff36723e */ /* 0x000fd600000000ff */
[----:B------:R-:W-:Y:S01]  /*9dc0*/  @P6 STG.E.U16 desc[UR12][R2.64+0x72], R149 ;  /* 0x0000729502006986 */ /* 0x000fe2000c10150c */
[----:B------:R-:W-:-:S13]  /*9dd0*/  ISETP.GT.AND P6, PT, R0, 0x8, P2 ;  /* 0x000000080000780c */ /* 0x000fda00017c4270 */
[----:B------:R-:W-:Y:S01]  /*9de0*/  @P6 STG.E.U16 desc[UR12][R4.64+0x70], R150 ;  /* 0x0000709604006986 */ /* 0x000fe2000c10150c */
[----:B------:R-:W-:-:S13]  /*9df0*/  ISETP.GT.AND P6, PT, R0, 0x8, P0 ;  /* 0x000000080000780c */ /* 0x000fda00007c4270 */
[----:B------:R-:W-:Y:S01]  /*9e00*/  @P6 STG.E.U16 desc[UR12][R4.64+0x72], R151 ;  /* 0x0000729704006986 */ /* 0x000fe2000c10150c */
[----:B0-----:R-:W-:-:S05]  /*9e10*/  IADD3 R128, P6, R21, R2, RZ ;  /* 0x0000000215807210 */ /* 0x001fca0007fde0ff */
[----:B-1----:R-:W-:Y:S01]  /*9e20*/  IMAD.X R129, R13, 0x1, R3, P6 ;  /* 0x000000010d817824 */ /* 0x002fe200030e0603 */
[----:B------:R-:W-:-:S04]  /*9e30*/  ISETP.GT.AND P6, PT, R10, RZ, PT ;  /* 0x000000ff0a00720c */ /* 0x000fc80003fc4270 */
[----:B------:R-:W-:-:S13]  /*9e40*/  ISETP.GT.AND P6, PT, R0, 0x40, P6 ;  /* 0x000000400000780c */ /* 0x000fda00037c4270 */
[----:B------:R-:W-:Y:S01]  /*9e50*/  @P6 STG.E.U16 desc[UR12][R6.64], R88 ;  /* 0x0000005806006986 */ /* 0x000fe2000c10150c */
[----:B------:R-:W-:-:S05]  /*9e60*/  IADD3 R120, P6, R23, R2, RZ ;  /* 0x0000000217787210 */ /* 0x000fca0007fde0ff */
[----:B------:R-:W-:Y:S01]  /*9e70*/  IMAD.X R121, R13, 0x1, R3, P6 ;  /* 0x000000010d797824 */ /* 0x000fe200030e0603 */
[----:B------:R-:W-:-:S04]  /*9e80*/  ISETP.GT.AND P6, PT, R10, 0x1, PT ;  /* 0x000000010a00780c */ /* 0x000fc80003fc4270 */
[----:B------:R-:W-:-:S13]  /*9e90*/  ISETP.GT.AND P6, PT, R0, 0x40, P6 ;  /* 0x000000400000780c */ /* 0x000fda00037c4270 */
[----:B------:R0:W-:Y:S01]  /*9ea0*/  @P6 STG.E.U16 desc[UR12][R18.64], R89 ;  /* 0x0000005912006986 */ /* 0x0001e2000c10150c */
[----:B------:R-:W-:-:S05]  /*9eb0*/  IADD3 R16, P6, R9, R4, RZ ;  /* 0x0000000409107210 */ /* 0x000fca0007fde0ff */
[----:B------:R-:W-:Y:S01]  /*9ec0*/  IMAD.X R17, R13, 0x1, R5, P6 ;  /* 0x000000010d117824 */ /* 0x000fe200030e0605 */
[----:B------:R-:W-:-:S04]  /*9ed0*/  ISETP.GT.AND P6, PT, R10, RZ, PT ;  /* 0x000000ff0a00720c */ /* 0x000fc80003fc4270 */
[----:B------:R-:W-:Y:S02]  /*9ee0*/  ISETP.GT.AND P6, PT, R0, 0x48, P6 ;  /* 0x000000480000780c */ /* 0x000fe400037c4270 */
[C---:B0-----:R-:W-:Y:S02]  /*9ef0*/  LOP3.LUT R19, R9.reuse, 0x20, RZ, 0xfc, !PT ;  /* 0x0000002009137812 */ /* 0x041fe400078efcff */
[----:B------:R-:W-:-:S09]  /*9f00*/  LOP3.LUT R89, R9, 0x22, RZ, 0xfc, !PT ;  /* 0x0000002209597812 */ /* 0x000fd200078efcff */
        /* <DEDUP_REMOVED lines=8> */
[----:B------:R-:W-:-:S04]  /*9f90*/  ISETP.GT.AND P6, PT, R10, 0x8, PT ;  /* 0x000000080a00780c */ /* 0x000fc80003fc4270 */
[----:B------:R-:W-:Y:S02]  /*9fa0*/  ISETP.GT.AND P6, PT, R0, 0x40, P6 ;  /* 0x000000400000780c */ /* 0x000fe400037c4270 */
[----:B0-----:R-:W-:-:S11]  /*9fb0*/  LOP3.LUT R91, R9, 0x30, RZ, 0xfc, !PT ;  /* 0x00000030095b7812 */ /* 0x001fd600078efcff */
[----:B------:R0:W-:Y:S01]  /*9fc0*/  @P6 STG.E.U16 desc[UR12][R128.64], R8 ;  /* 0x0000000880006986 */ /* 0x0001e2000c10150c */
[----:B------:R-:W-:-:S05]  /*9fd0*/  IADD3 R122, P6, R89, R2, RZ ;  /* 0x00000002597a7210 */ /* 0x000fca0007fde0ff */
[----:B------:R-:W-:Y:S01]  /*9fe0*/  IMAD.X R123, R13, 0x1, R3, P6 ;  /* 0x000000010d7b7824 */ /* 0x000fe200030e0603 */
[----:B------:R-:W-:-:S04]  /*9ff0*/  ISETP.GT.AND P6, PT, R10, 0x9, PT ;  /* 0x000000090a00780c */ /* 0x000fc80003fc4270 */
[----:B------:R-:W-:Y:S02]  /*a000*/  ISETP.GT.AND P6, PT, R0, 0x40, P6 ;  /* 0x000000400000780c */ /* 0x000fe400037c4270 */
[----:B0-----:R-:W-:-:S11]  /*a010*/  PRMT R8, R96, 0x7610, R8 ;  /* 0x0000761060087816 */ /* 0x001fd60000000008 */
[----:B------:R0:W-:Y:S01]  /*a020*/  @P6 STG.E.U16 desc[UR12][R120.64], R93 ;  /* 0x0000005d78006986 */ /* 0x0001e2000c10150c */
[----:B------:R-:W-:-:S05]  /*a030*/  IADD3 R92, P6, R21, R4, RZ ;  /* 0x00000004155c7210 */ /* 0x000fca0007fde0ff */
[----:B0-----:R-:W-:Y:S01]  /*a040*/  IMAD.X R93, R13, 0x1, R5, P6 ;  /* 0x000000010d5d7824 */ /* 0x001fe200030e0605 */
        /* <DEDUP_REMOVED lines=80> */
[----:B------:R-:W-:Y:S02]  /*a550*/  ISETP.GT.AND P6, PT, R0, 0x40, P5 ;  /* 0x000000400000780c */ /* 0x000fe40002fc4270 */
[----:B0-----:R-:W-:-:S11]  /*a560*/  LOP3.LUT R107, R9, 0x70, RZ, 0xfc, !PT ;  /* 0x00000070096b7812 */ /* 0x001fd600078efcff */
[----:B------:R-:W-:Y:S01]  /*a570*/  @P6 STG.E.U16 desc[UR12][R126.64], R8 ;  /* 0x000000087e006986 */ /* 0x000fe2000c10150c */
[----:B------:R-:W-:-:S05]  /*a580*/  IADD3 R122, P6, R105, R2, RZ ;  /* 0x00000002697a7210 */ /* 0x000fca0007fde0ff */
[----:B------:R-:W-:Y:S01]  /*a590*/  IMAD.X R123, R13, 0x1, R3, P6 ;  /* 0x000000010d7b7824 */ /* 0x000fe200030e0603 */
[----:B------:R-:W-:-:S13]  /*a5a0*/  ISETP.GT.AND P6, PT, R0, 0x40, P4 ;  /* 0x000000400000780c */ /* 0x000fda00027c4270 */
[----:B------:R0:W-:Y:S01]  /*a5b0*/  @P6 STG.E.U16 desc[UR12][R120.64], R109 ;  /* 0x0000006d78006986 */ /* 0x0001e2000c10150c */
[----:B------:R-:W-:-:S05]  /*a5c0*/  IADD3 R108, P6, R99, R4, RZ ;  /* 0x00000004636c7210 */ /* 0x000fca0007fde0ff */
[----:B0-----:R-:W-:Y:S01]  /*a5d0*/  IMAD.X R109, R13, 0x1, R5, P6 ;  /* 0x000000010d6d7824 */ /* 0x001fe200030e0605 */
[----:B------:R-:W-:-:S13]  /*a5e0*/  ISETP.GT.AND P6, PT, R0, 0x48, P5 ;  /* 0x000000480000780c */ /* 0x000fda0002fc4270 */
[----:B------:R0:W-:Y:S01]  /*a5f0*/  @P6 STG.E.U16 desc[UR12][R108.64], R110 ;  /* 0x0000006e6c006986 */ /* 0x0001e2000c10150c */
[----:B------:R-:W-:-:S05]  /*a600*/  IADD3 R126, P6, R101, R4, RZ ;  /* 0x00000004657e7210 */ /* 0x000fca0007fde0ff */
[----:B------:R-:W-:Y:S01]  /*a610*/  IMAD.X R127, R13, 0x1, R5, P6 ;  /* 0x000000010d7f7824 */ /* 0x000fe200030e0605 */
[----:B------:R-:W-:Y:S02]  /*a620*/  ISETP.GT.AND P6, PT, R0, 0x48, P4 ;  /* 0x000000480000780c */ /* 0x000fe400027c4270 */
[----:B0-----:R-:W-:-:S11]  /*a630*/  LOP3.LUT R109, R9, 0x72, RZ, 0xfc, !PT ;  /* 0x00000072096d7812 */ /* 0x001fd600078efcff */
[----:B------:R0:W-:Y:S01]  /*a640*/  @P6 STG.E.U16 desc[UR12][R126.64], R111 ;  /* 0x0000006f7e006986 */ /* 0x0001e2000c10150c */
[----:B------:R-:W-:-:S05]  /*a650*/  IADD3 R120, P6, R107, R2, RZ ;  /* 0x000000026b787210 */ /* 0x000fca0007fde0ff */
[----:B------:R-:W-:Y:S01]  /*a660*/  IMAD.X R121, R13, 0x1, R3, P6 ;  /* 0x000000010d797824 */ /* 0x000fe200030e0603 */
[----:B------:R-:W-:-:S13]  /*a670*/  ISETP.GT.AND P6, PT, R0, 0x40, P3 ;  /* 0x000000400000780c */ /* 0x000fda0001fc4270 */
        /* <DEDUP_REMOVED lines=13> */
[----:B-1----:R-:W-:-:S05]  /*a750*/  IADD3 R112, P6, R107, R4, RZ ;  /* 0x000000046b707210 */ /* 0x002fca0007fde0ff */
[----:B--2---:R-:W-:Y:S01]  /*a760*/  IMAD.X R113, R13, 0x1, R5, P6 ;  /* 0x000000010d717824 */ /* 0x004fe200030e0605 */
[----:B------:R-:W-:-:S13]  /*a770*/  ISETP.GT.AND P6, PT, R0, 0x40, P2 ;  /* 0x000000400000780c */ /* 0x000fda00017c4270 */
[----:B------:R-:W-:Y:S01]  /*a780*/  @P6 STG.E.U16 desc[UR12][R120.64], R116 ;  /* 0x0000007478006986 */ /* 0x000fe2000c10150c */
[----:B------:R-:W-:-:S05]  /*a790*/  IADD3 R4, P6, R109, R4, RZ ;  /* 0x000000046d047210 */ /* 0x000fca0007fde0ff */
[----:B------:R-:W-:Y:S01]  /*a7a0*/  IMAD.X R5, R13, 0x1, R5, P6 ;  /* 0x000000010d057824 */ /* 0x000fe200030e0605 */
[----:B------:R-:W-:-:S13]  /*a7b0*/  ISETP.GT.AND P6, PT, R0, 0x40, P0 ;  /* 0x000000400000780c */ /* 0x000fda00007c4270 */
[----:B------:R-:W-:Y:S01]  /*a7c0*/  @P6 STG.E.U16 desc[UR12][R128.64], R117 ;  /* 0x0000007580006986 */ /* 0x000fe2000c10150c */
[----:B---3--:R-:W-:-:S05]  /*a7d0*/  IADD3 R2, P6, R6, R9, RZ ;  /* 0x0000000906027210 */ /* 0x008fca0007fde0ff */
[----:B------:R-:W-:Y:S01]  /*a7e0*/  IMAD.X R3, R7, 0x1, R13, P6 ;  /* 0x0000000107037824 */ /* 0x000fe200030e060d */
[----:B------:R-:W-:-:S13]  /*a7f0*/  ISETP.GT.AND P6, PT, R0, 0x48, P2 ;  /* 0x000000480000780c */ /* 0x000fda00017c4270 */
[----:B------:R1:W-:Y:S01]  /*a800*/  @P6 STG.E.U16 desc[UR12][R112.64], R118 ;  /* 0x0000007670006986 */ /* 0x0003e2000c10150c */
[----:B0-----:R-:W-:-:S05]  /*a810*/  IADD3 R110, P6, R15, R6, RZ ;  /* 0x000000060f6e7210 */ /* 0x001fca0007fde0ff */
[----:B------:R-:W-:Y:S01]  /*a820*/  IMAD.X R111, R7, 0x1, R13, P6 ;  /* 0x00000001076f7824 */ /* 0x000fe200030e060d */
[----:B------:R-:W-:-:S13]  /*a830*/  ISETP.GT.AND P6, PT, R0, 0x48, P0 ;  /* 0x000000480000780c */ /* 0x000fda00007c4270 */
[----:B------:R0:W-:Y:S01]  /*a840*/  @P6 STG.E.U16 desc[UR12][R4.64], R119 ;  /* 0x0000007704006986 */ /* 0x0001e2000c10150c */
[----:B------:R-:W-:-:S05]  /*a850*/  IADD3 R114, P6, R21, R6, RZ ;  /* 0x0000000615727210 */ /* 0x000fca0007fde0ff */
[----:B------:R-:W-:Y:S01]  /*a860*/  IMAD.X R115, R7, 0x1, R13, P6 ;  /* 0x0000000107737824 */ /* 0x000fe200030e060d */
[----:B------:R-:W-:-:S04]  /*a870*/  ISETP.GT.AND P6, PT, R10, RZ, PT ;  /* 0x000000ff0a00720c */ /* 0x000fc80003fc4270 */
[----:B------:R-:W-:-:S13]  /*a880*/  ISETP.GT.AND P6, PT, R0, 0x80, P6 ;  /* 0x000000800000780c */ /* 0x000fda00037c4270 */
[----:B------:R2:W-:Y:S01]  /*a890*/  @P6 STG.E.U16 desc[UR12][R2.64], R56 ;  /* 0x0000003802006986 */ /* 0x0005e2000c10150c */
[----:B-1----:R-:W-:-:S05]  /*a8a0*/  IADD3 R112, P6, R23, R6, RZ ;  /* 0x0000000617707210 */ /* 0x002fca0007fde0ff */
[----:B------:R-:W-:Y:S01]  /*a8b0*/  IMAD.X R113, R7, 0x1, R13, P6 ;  /* 0x0000000107717824 */ /* 0x000fe200030e060d */
[----:B------:R-:W-:-:S04]  /*a8c0*/  ISETP.GT.AND P6, PT, R10, 0x1, PT ;  /* 0x000000010a00780c */ /* 0x000fc80003fc4270 */
[----:B------:R-:W-:-:S13]  /*a8d0*/  ISETP.GT.AND P6, PT, R0, 0x80, P6 ;  /* 0x000000800000780c */ /* 0x000fda00037c4270 */
[----:B------:R1:W-:Y:S01]  /*a8e0*/  @P6 STG.E.U16 desc[UR12][R110.64], R57 ;  /* 0x000000396e006986 */ /* 0x0003e2000c10150c */
[----:B0-----:R-:W-:-:S05]  /*a8f0*/  IADD3 R4, P6, R16, R9, RZ ;  /* 0x0000000910047210 */ /* 0x001fca0007fde0ff */
[----:B------:R-:W-:Y:S01]  /*a900*/  IMAD.X R5, R17, 0x1, R13, P6 ;  /* 0x0000000111057824 */ /* 0x000fe200030e060d */
[----:B------:R-:W-:-:S04]  /*a910*/  ISETP.GT.AND P6, PT, R10, RZ, PT ;  /* 0x000000ff0a00720c */ /* 0x000fc80003fc4270 */
[----:B------:R-:W-:-:S13]  /*a920*/  ISETP.GT.AND P6, PT, R0, 0x88, P6 ;  /* 0x000000880000780c */ /* 0x000fda00037c4270 */
[----:B------:R-:W-:Y:S01]  /*a930*/  @P6 STG.E.U16 desc[UR12][R4.64], R58 ;  /* 0x0000003a04006986 */ /* 0x000fe2000c10150c */
[----:B--2---:R-:W-:-:S05]  /*a940*/  IADD3 R56, P6, R16, R15, RZ ;  /* 0x0000000f10387210 */ /* 0x004fca0007fde0ff */
[----:B-1----:R-:W-:Y:S01]  /*a950*/  IMAD.X R57, R17, 0x1, R13, P6 ;  /* 0x0000000111397824 */ /* 0x002fe200030e060d */
[----:B------:R-:W-:-:S04]  /*a960*/  ISETP.GT.AND P6, PT, R10, 0x1, PT ;  /* 0x000000010a00780c */ /* 0x000fc80003fc4270 */
[----:B------:R-:W-:-:S13]  /*a970*/  ISETP.GT.AND P6, PT, R0, 0x88, P6 ;  /* 0x000000880000780c */ /* 0x000fda00037c4270 */
[----:B------:R0:W-:Y:S01]  /*a980*/  @P6 STG.E.U16 desc[UR12][R56.64], R59 ;  /* 0x0000003b38006986 */ /* 0x0001e2000c10150c */
        /* <DEDUP_REMOVED lines=10> */
[----:B0-----:R-:W-:-:S05]  /*aa30*/  IADD3 R56, P6, R21, R16, RZ ;  /* 0x0000001015387210 */ /* 0x001fca0007fde0ff */
        /* <DEDUP_REMOVED lines=9> */
[----:B-1----:R-:W-:-:S05]  /*aad0*/  IADD3 R60, P6, R91, R6, RZ ;  /* 0x000000065b3c7210 */ /* 0x002fca0007fde0ff */
[----:B--2---:R-:W-:Y:S01]  /*aae0*/  IMAD.X R61, R7, 0x1, R13, P6 ;  /* 0x00000001073d7824 */ /* 0x004fe200030e060d */
[----:B------:R-:W-:-:S04]  /*aaf0*/  ISETP.GT.AND P6, PT, R10, 0x10, PT ;  /* 0x000000100a00780c */ /* 0x000fc80003fc4270 */
[----:B------:R-:W-:-:S13]  /*ab00*/  ISETP.GT.AND P6, PT, R0, 0x80, P6 ;  /* 0x000000800000780c */ /* 0x000fda00037c4270 */
[----:B------:R1:W-:Y:S01]  /*ab10*/  @P6 STG.E.U16 desc[UR12][R110.64], R64 ;  /* 0x000000406e006986 */ /* 0x0003e2000c10150c */
[----:B0-----:R-:W-:-:S05]  /*ab20*/  IADD3 R62, P6, R93, R6, RZ ;  /* 0x000000065d3e7210 */ /* 0x001fca0007fde0ff */
[----:B---3--:R-:W-:Y:S01]  /*ab30*/  IMAD.X R63, R7, 0x1, R13, P6 ;  /* 0x00000001073f7824 */ /* 0x008fe200030e060d */
        /* <DEDUP_REMOVED lines=14> */
[----:B0-----:R-:W-:Y:S01]  /*ac20*/  IMAD.X R65, R7, 0x1, R13, P6 ;  /* 0x0000000107417824 */ /* 0x001fe200030e060d */
[----:B------:R-:W-:-:S04]  /*ac30*/  ISETP.GT.AND P6, PT, R10, 0x18, PT ;  /* 0x000000180a00780c */ /* 0x000fc80003fc4270 */
[----:B------:R-:W-:-:S13]  /*ac40*/  ISETP.GT.AND P6, PT, R0, 0x80, P6 ;  /* 0x000000800000780c */ /* 0x000fda00037c4270 */
[----:B------:R0:W-:Y:S01]  /*ac50*/  @P6 STG.E.U16 desc[UR12][R60.64], R68 ;  /* 0x000000443c006986 */ /* 0x0001e2000c10150c */
[----:B--2---:R-:W-:-:S05]  /*ac60*/  IADD3 R66, P6, R97, R6, RZ ;  /* 0x0000000661427210 */ /* 0x004fca0007fde0ff */
        /* <DEDUP_REMOVED lines=19> */
[----:B-1----:R-:W-:-:S05]  /*ada0*/  IADD3 R62, P6, R101, R6, RZ ;  /* 0x00000006653e7210 */ /* 0x002fca0007fde0ff */
[----:B------:R-:W-:Y:S01]  /*adb0*/  IMAD.X R63, R7, 0x1, R13, P6 ;  /* 0x00000001073f7824 */ /* 0x000fe200030e060d */
[----:B------:R-:W-:-:S04]  /*adc0*/  ISETP.GT.AND P6, PT, R10, 0x21, PT ;  /* 0x000000210a00780c */ /* 0x000fc80003fc4270 */
[----:B------:R-:W-:-:S13]  /*add0*/  ISETP.GT.AND P6, PT, R0, 0x80, P6 ;  /* 0x000000800000780c */ /* 0x000fda00037c4270 */
[----:B------:R1:W-:Y:S01]  /*ade0*/  @P6 STG.E.U16 desc[UR12][R66.64], R73 ;  /* 0x0000004942006986 */ /* 0x0003e2000c10150c */
[----:B--2---:R-:W-:-:S05]  /*adf0*/  IADD3 R56, P6, R95, R16, RZ ;  /* 0x000000105f387210 */ /* 0x004fca0007fde0ff */
[----:B------:R-:W-:Y:S01]  /*ae00*/  IMAD.X R57, R17, 0x1, R13, P6 ;  /* 0x0000000111397824 */ /* 0x000fe200030e060d */
[----:B------:R-:W-:-:S04]  /*ae10*/  ISETP.GT.AND P6, PT, R10, 0x20, PT ;  /* 0x000000200a00780c */ /* 0x000fc80003fc4270 */
[----:B------:R-:W-:-:S13]  /*ae20*/  ISETP.GT.AND P6, PT, R0, 0x88, P6 ;  /* 0x000000880000780c */ /* 0x000fda00037c4270 */
[----:B------:R2:W-:Y:S01]  /*ae30*/  @P6 STG.E.U16 desc[UR12][R56.64], R74 ;  /* 0x0000004a38006986 */ /* 0x0005e2000c10150c */
[----:B---3--:R-:W-:-:S05]  /*ae40*/  IADD3 R58, P6, R97, R16, RZ ;  /* 0x00000010613a7210 */ /* 0x008fca0007fde0ff */
[----:B------:R-:W-:Y:S01]  /*ae50*/  IMAD.X R59, R17, 0x1, R13, P6 ;  /* 0x00000001113b7824 */ /* 0x000fe200030e060d */
[----:B------:R-:W-:-:S04]  /*ae60*/  ISETP.GT.AND P6, PT, R10, 0x21, PT ;  /* 0x000000210a00780c */ /* 0x000fc80003fc4270 */
[----:B------:R-:W-:-:S13]  /*ae70*/  ISETP.GT.AND P6, PT, R0, 0x88, P6 ;  /* 0x000000880000780c */ /* 0x000fda00037c4270 */
[----:B------:R3:W-:Y:S01]  /*ae80*/  @P6 STG.E.U16 desc[UR12][R58.64], R75 ;  /* 0x0000004b3a006986 */ /* 0x0007e2000c10150c */
[----:B0-----:R-:W-:-:S05]  /*ae90*/  IADD3 R64, P6, R103, R6, RZ ;  /* 0x0000000667407210 */ /* 0x001fca0007fde0ff */
[----:B------:R-:W-:Y:S01]  /*aea0*/  IMAD.X R65, R7, 0x1, R13, P6 ;  /* 0x0000000107417824 */ /* 0x000fe200030e060d */
[----:B------:R-:W-:-:S13]  /*aeb0*/  ISETP.GT.AND P6, PT, R0, 0x80, P5 ;  /* 0x000000800000780c */ /* 0x000fda0002fc4270 */
[----:B------:R0:W-:Y:S01]  /*aec0*/  @P6 STG.E.U16 desc[UR12][R60.64], R76 ;  /* 0x0000004c3c006986 */ /* 0x0001e2000c10150c */
[----:B-1----:R-:W-:-:S05]  /*aed0*/  IADD3 R66, P6, R105, R6, RZ ;  /* 0x0000000669427210 */ /* 0x002fca0007fde0ff */
[----:B------:R-:W-:Y:S01]  /*aee0*/  IMAD.X R67, R7, 0x1, R13, P6 ;  /* 0x0000000107437824 */ /* 0x000fe200030e060d */
[----:B------:R-:W-:-:S13]  /*aef0*/  ISETP.GT.AND P6, PT, R0, 0x80, P4 ;  /* 0x000000800000780c */ /* 0x000fda00027c4270 */
[----:B------:R1:W-:Y:S01]  /*af00*/  @P6 STG.E.U16 desc[UR12][R62.64], R77 ;  /* 0x0000004d3e006986 */ /* 0x0003e2000c10150c */
[----:B--2---:R-:W-:-:S05]  /*af10*/  IADD3 R56, P6, R99, R16, RZ ;  /* 0x0000001063387210 */ /* 0x004fca0007fde0ff */
[----:B------:R-:W-:Y:S01]  /*af20*/  IMAD.X R57, R17, 0x1, R13, P6 ;  /* 0x0000000111397824 */ /* 0x000fe200030e060d */
[----:B------:R-:W-:-:S13]  /*af30*/  ISETP.GT.AND P6, PT, R0, 0x88, P5 ;  /* 0x000000880000780c */ /* 0x000fda0002fc4270 */
[----:B------:R2:W-:Y:S01]  /*af40*/  @P6 STG.E.U16 desc[UR12][R56.64], R78 ;  /* 0x0000004e38006986 */ /* 0x0005e2000c10150c */
[----:B---3--:R-:W-:-:S05]  /*af50*/  IADD3 R58, P6, R101, R16, RZ ;  /* 0x00000010653a7210 */ /* 0x008fca0007fde0ff */
[----:B------:R-:W-:Y:S01]  /*af60*/  IMAD.X R59, R17, 0x1, R13, P6 ;  /* 0x00000001113b7824 */ /* 0x000fe200030e060d */
[----:B------:R-:W-:-:S13]  /*af70*/  ISETP.GT.AND P6, PT, R0, 0x88, P4 ;  /* 0x000000880000780c */ /* 0x000fda00027c4270 */
[----:B------:R3:W-:Y:S01]  /*af80*/  @P6 STG.E.U16 desc[UR12][R58.64], R79 ;  /* 0x0000004f3a006986 */ /* 0x0007e2000c10150c */
[----:B0-----:R-:W-:-:S05]  /*af90*/  IADD3 R60, P6, R107, R6, RZ ;  /* 0x000000066b3c7210 */ /* 0x001fca0007fde0ff */
[----:B------:R-:W-:Y:S01]  /*afa0*/  IMAD.X R61, R7, 0x1, R13, P6 ;  /* 0x00000001073d7824 */ /* 0x000fe200030e060d */
[----:B------:R-:W-:-:S13]  /*afb0*/  ISETP.GT.AND P6, PT, R0, 0x80, P3 ;  /* 0x000000800000780c */ /* 0x000fda0001fc4270 */
[----:B------:R-:W-:Y:S01]  /*afc0*/  @P6 STG.E.U16 desc[UR12][R64.64], R80 ;  /* 0x0000005040006986 */ /* 0x000fe2000c10150c */
[----:B-1----:R-:W-:-:S05]  /*afd0*/  IADD3 R62, P6, R109, R6, RZ ;  /* 0x000000066d3e7210 */ /* 0x002fca0007fde0ff */
[----:B------:R-:W-:Y:S01]  /*afe0*/  IMAD.X R63, R7, 0x1, R13, P6 ;  /* 0x00000001073f7824 */ /* 0x000fe200030e060d */
[----:B------:R-:W-:-:S13]  /*aff0*/  ISETP.GT.AND P6, PT, R0, 0x80, P1 ;  /* 0x000000800000780c */ /* 0x000fda0000fc4270 */
[----:B------:R-:W-:Y:S01]  /*b000*/  @P6 STG.E.U16 desc[UR12][R66.64], R81 ;  /* 0x0000005142006986 */ /* 0x000fe2000c10150c */
[----:B------:R-:W-:-:S05]  /*b010*/  IADD3 R6, P6, R103, R16, RZ ;  /* 0x0000001067067210 */ /* 0x000fca0007fde0ff */
        /* <DEDUP_REMOVED lines=15> */
[----:B------:R-:W-:-:S05]  /*b110*/  IADD3 R16, P6, R2, R9, RZ ;  /* 0x0000000902107210 */ /* 0x000fca0007fde0ff */
        /* <DEDUP_REMOVED lines=9> */
[----:B------:R-:W-:-:S04]  /*b1b0*/  ISETP.GT.AND P6, PT, R10, RZ, PT ;  /* 0x000000ff0a00720c */ /* 0x000fc80003fc4270 */
[----:B------:R-:W-:-:S13]  /*b1c0*/  ISETP.GT.AND P6, PT, R0, 0xc0, P6 ;  /* 0x000000c00000780c */ /* 0x000fda00037c4270 */
[----:B------:R2:W-:Y:S01]  /*b1d0*/  @P6 STG.E.U16 desc[UR12][R16.64], R24 ;  /* 0x0000001810006986 */ /* 0x0005e2000c10150c */
[----:B0-----:R-:W-:-:S05]  /*b1e0*/  IADD3 R58, P6, R2, R23, RZ ;  /* 0x00000017023a7210 */ /* 0x001fca0007fde0ff */
[----:B------:R-:W-:Y:S01]  /*b1f0*/  IMAD.X R59, R3, 0x1, R13, P6 ;  /* 0x00000001033b7824 */ /* 0x000fe200030e060d */
[----:B------:R-:W-:-:S04]  /*b200*/  ISETP.GT.AND P6, PT, R10, 0x1, PT ;  /* 0x000000010a00780c */ /* 0x000fc80003fc4270 */
[----:B------:R-:W-:-:S13]  /*b210*/  ISETP.GT.AND P6, PT, R0, 0xc0, P6 ;  /* 0x000000c00000780c */ /* 0x000fda00037c4270 */
[----:B------:R-:W-:Y:S01]  /*b220*/  @P6 STG.E.U16 desc[UR12][R56.64], R25 ;  /* 0x0000001938006986 */ /* 0x000fe2000c10150c */
[----:B-1----:R-:W-:-:S05]  /*b230*/  IADD3 R6, P6, R4, R9, RZ ;  /* 0x0000000904067210 */ /* 0x002fca0007fde0ff */
[----:B------:R-:W-:Y:S01]  /*b240*/  IMAD.X R7, R5, 0x1, R13, P6 ;  /* 0x0000000105077824 */ /* 0x000fe200030e060d */
[----:B------:R-:W-:-:S04]  /*b250*/  ISETP.GT.AND P6, PT, R10, RZ, PT ;  /* 0x000000ff0a00720c */ /* 0x000fc80003fc4270 */
        /* <DEDUP_REMOVED lines=11> */
[----:B------:R-:W-:Y:S01]  /*b310*/  @P6 STG.E.U16 desc[UR12][R60.64], R28 ;  /* 0x0000001c3c006986 */ /* 0x000fe2000c10150c */
[----:B--2---:R-:W-:-:S05]  /*b320*/  IADD3 R16, P6, R2, R89, RZ ;  /* 0x0000005902107210 */ /* 0x004fca0007fde0ff */
[----:B------:R-:W-:Y:S01]  /*b330*/  IMAD.X R17, R3, 0x1, R13, P6 ;  /* 0x0000000103117824 */ /* 0x000fe200030e060d */
[----:B------:R-:W-:-:S04]  /*b340*/  ISETP.GT.AND P6, PT, R10, 0x9, PT ;  /* 0x000000090a00780c */ /* 0x000fc80003fc4270 */
[----:B------:R-:W-:-:S13]  /*b350*/  ISETP.GT.AND P6, PT, R0, 0xc0, P6 ;  /* 0x000000c00000780c */ /* 0x000fda00037c4270 */
[----:B------:R-:W-:Y:S01]  /*b360*/  @P6 STG.E.U16 desc[UR12][R58.64], R29 ;  /* 0x0000001d3a006986 */ /* 0x000fe2000c10150c */
        /* <DEDUP_REMOVED lines=34> */
[----:B------:R-:W-:Y:S01]  /*b590*/  @P6 STG.E.U16 desc[UR12][R20.64], R36 ;  /* 0x0000002414006986 */ /* 0x000fe2000c10150c */
[----:B---3--:R-:W-:-:S05]  /*b5a0*/  IADD3 R16, P6, R2, R97, RZ ;  /* 0x0000006102107210 */ /* 0x008fca0007fde0ff */
        /* <DEDUP_REMOVED lines=23> */
[----:B------:R-:W-:Y:S01]  /*b720*/  @P6 STG.E.U16 desc[UR12][R16.64], R41 ;  /* 0x0000002910006986 */ /* 0x000fe2000c10150c */
[----:B------:R-:W-:-:S04]  /*b730*/  ISETP.GT.AND P6, PT, R10, 0x20, PT ;  /* 0x000000200a00780c */ /* 0x000fc80003fc4270 */
[----:B------:R-:W-:-:S13]  /*b740*/  ISETP.GT.AND P6, PT, R0, 0xc8, P6 ;  /* 0x000000c80000780c */ /* 0x000fda00037c4270 */
[----:B------:R-:W-:Y:S01]  /*b750*/  @P6 STG.E.U16 desc[UR12][R18.64], R42 ;  /* 0x0000002a12006986 */ /* 0x000fe2000c10150c */
[----:B------:R-:W-:-:S04]  /*b760*/  ISETP.GT.AND P6, PT, R10, 0x21, PT ;  /* 0x000000210a00780c */ /* 0x000fc80003fc4270 */
[----:B------:R-:W-:-:S13]  /*b770*/  ISETP.GT.AND P6, PT, R0, 0xc8, P6 ;  /* 0x000000c80000780c */ /* 0x000fda00037c4270 */
[----:B------:R0:W-:Y:S01]  /*b780*/  @P6 STG.E.U16 desc[UR12][R6.64], R43 ;  /* 0x0000002b06006986 */ /* 0x0001e2000c10150c */
[----:B-1----:R-:W-:-:S05]  /*b790*/  IADD3 R8, P6, R2, R99, RZ ;  /* 0x0000006302087210 */ /* 0x002fca0007fde0ff */
[----:B------:R-:W-:Y:S01]  /*b7a0*/  IMAD.X R9, R3, 0x1, R13, P6 ;  /* 0x0000000103097824 */ /* 0x000fe200030e060d */
[C---:B------:R-:W-:Y:S02]  /*b7b0*/  ISETP.GT.AND P6, PT, R0.reuse, 0xc0, P5 ;  /* 0x000000c00000780c */ /* 0x040fe40002fc4270 */
[----:B------:R-:W-:-:S11]  /*b7c0*/  ISETP.GT.AND P5, PT, R0, 0xc8, P5 ;  /* 0x000000c80000780c */ /* 0x000fd60002fa4270 */
[----:B------:R1:W-:Y:S01]  /*b7d0*/  @P6 STG.E.U16 desc[UR12][R8.64], R44 ;  /* 0x0000002c08006986 */ /* 0x0003e2000c10150c */
[----:B--2---:R-:W-:-:S05]  /*b7e0*/  IADD3 R14, P6, R2, R101, RZ ;  /* 0x00000065020e7210 */ /* 0x004fca0007fde0ff */
[----:B------:R-:W-:Y:S01]  /*b7f0*/  IMAD.X R15, R3, 0x1, R13, P6 ;  /* 0x00000001030f7824 */ /* 0x000fe200030e060d */
[C---:B------:R-:W-:Y:S02]  /*b800*/  ISETP.GT.AND P6, PT, R0.reuse, 0xc0, P4 ;  /* 0x000000c00000780c */ /* 0x040fe400027c4270 */
[----:B------:R-:W-:-:S11]  /*b810*/  ISETP.GT.AND P4, PT, R0, 0xc8, P4 ;  /* 0x000000c80000780c */ /* 0x000fd60002784270 */
[----:B------:R2:W-:Y:S01]  /*b820*/  @P6 STG.E.U16 desc[UR12][R14.64], R45 ;  /* 0x0000002d0e006986 */ /* 0x0005e2000c10150c */
[----:B0-----:R-:W-:-:S05]  /*b830*/  IADD3 R6, P6, R4, R99, RZ ;  /* 0x0000006304067210 */ /* 0x001fca0007fde0ff */
[----:B------:R-:W-:Y:S01]  /*b840*/  IMAD.X R7, R5, 0x1, R13, P6 ;  /* 0x0000000105077824 */ /* 0x000fe200030e060d */
[----:B-1----:R-:W-:-:S04]  /*b850*/  IADD3 R8, P6, R4, R101, RZ ;  /* 0x0000006504087210 */ /* 0x002fc80007fde0ff */
[----:B------:R0:W-:Y:S01]  /*b860*/  @P5 STG.E.U16 desc[UR12][R6.64], R46 ;  /* 0x0000002e06005986 */ /* 0x0001e2000c10150c */
[----:B------:R-:W-:Y:S01]  /*b870*/  ISETP.GT.AND P5, PT, R0, 0xc0, P3 ;  /* 0x000000c00000780c */ /* 0x000fe20001fa4270 */
[--C-:B------:R-:W-:Y:S01]  /*b880*/  IMAD.X R9, R5, 0x1, R13.reuse, P6 ;  /* 0x0000000105097824 */ /* 0x100fe200030e060d */
[----:B--2---:R-:W-:Y:S02]  /*b890*/  IADD3 R14, P6, R2, R103, RZ ;  /* 0x00000067020e7210 */ /* 0x004fe40007fde0ff */
[C---:B------:R-:W-:Y:S02]  /*b8a0*/  ISETP.GT.AND P3, PT, R0.reuse, 0xc8, P3 ;  /* 0x000000c80000780c */ /* 0x040fe40001f64270 */
[----:B------:R1:W-:Y:S01]  /*b8b0*/  @P4 STG.E.U16 desc[UR12][R8.64], R47 ;  /* 0x0000002f08004986 */ /* 0x0003e2000c10150c */
[C---:B------:R-:W-:Y:S01]  /*b8c0*/  ISETP.GT.AND P4, PT, R0.reuse, 0xc0, P1 ;  /* 0x000000c00000780c */ /* 0x040fe20000f84270 */
[----:B------:R-:W-:Y:S01]  /*b8d0*/  IMAD.X R15, R3, 0x1, R13, P6 ;  /* 0x00000001030f7824 */ /* 0x000fe200030e060d */
[----:B------:R-:W-:-:S02]  /*b8e0*/  ISETP.GT.AND P1, PT, R0, 0xc8, P1 ;  /* 0x000000c80000780c */ /* 0x000fc40000f24270 */
[-C--:B0-----:R-:W-:Y:S02]  /*b8f0*/  IADD3 R6, P6, R2, R105.reuse, RZ ;  /* 0x0000006902067210 */ /* 0x081fe40007fde0ff */
[----:B------:R0:W-:Y:S03]  /*b900*/  @P5 STG.E.U16 desc[UR12][R14.64], R48 ;  /* 0x000000300e005986 */ /* 0x0001e6000c10150c */
[--C-:B------:R-:W-:Y:S01]  /*b910*/  IMAD.X R7, R3, 0x1, R13.reuse, P6 ;  /* 0x0000000103077824 */ /* 0x100fe200030e060d */
[C---:B------:R-:W-:Y:S02]  /*b920*/  IADD3 R10, P6, R4.reuse, R105, RZ ;  /* 0x00000069040a7210 */ /* 0x040fe40007fde0ff */
[----:B-1----:R-:W-:Y:S02]  /*b930*/  IADD3 R8, P5, R4, R103, RZ ;  /* 0x0000006704087210 */ /* 0x002fe40007fbe0ff */
[----:B------:R1:W-:Y:S01]  /*b940*/  @P4 STG.E.U16 desc[UR12][R6.64], R49 ;  /* 0x0000003106004986 */ /* 0x0003e2000c10150c */
[C-C-:B------:R-:W-:Y:S01]  /*b950*/  IMAD.X R11, R5.reuse, 0x1, R13.reuse, P6 ;  /* 0x00000001050b7824 */ /* 0x140fe200030e060d */
[C---:B------:R-:W-:Y:S01]  /*b960*/  ISETP.GT.AND P4, PT, R0.reuse, 0xc0, P2 ;  /* 0x000000c00000780c */ /* 0x040fe20001784270 */
[----:B------:R-:W-:Y:S01]  /*b970*/  IMAD.X R9, R5, 0x1, R13, P5 ;  /* 0x0000000105097824 */ /* 0x000fe200028e060d */
[----:B------:R-:W-:-:S02]  /*b980*/  ISETP.GT.AND P5, PT, R0, 0xc0, P0 ;  /* 0x000000c00000780c */ /* 0x000fc400007a4270 */
[C---:B------:R-:W-:Y:S02]  /*b990*/  ISETP.GT.AND P2, PT, R0.reuse, 0xc8, P2 ;  /* 0x000000c80000780c */ /* 0x040fe40001744270 */
[----:B------:R2:W-:Y:S01]  /*b9a0*/  @P3 STG.E.U16 desc[UR12][R8.64], R50 ;  /* 0x0000003208003986 */ /* 0x0005e2000c10150c */
[----:B------:R-:W-:Y:S02]  /*b9b0*/  ISETP.GT.AND P0, PT, R0, 0xc8, P0 ;  /* 0x000000c80000780c */ /* 0x000fe40000704270 */
[-C--:B0-----:R-:W-:Y:S01]  /*b9c0*/  IADD3 R14, P3, R4, R107.reuse, RZ ;  /* 0x0000006b040e7210 */ /* 0x081fe20007f7e0ff */
[----:B------:R2:W-:Y:S01]  /*b9d0*/  @P1 STG.E.U16 desc[UR12][R10.64], R51 ;  /* 0x000000330a001986 */ /* 0x0005e2000c10150c */
[C---:B-1----:R-:W-:Y:S02]  /*b9e0*/  IADD3 R6, P6, R2.reuse, R107, RZ ;  /* 0x0000006b02067210 */ /* 0x042fe40007fde0ff */
[----:B------:R-:W-:Y:S01]  /*b9f0*/  IADD3 R2, P1, R2, R109, RZ ;  /* 0x0000006d02027210 */ /* 0x000fe20007f3e0ff */
[----:B------:R-:W-:-:S02]  /*ba00*/  IMAD.X R15, R5, 0x1, R13, P3 ;  /* 0x00000001050f7824 */ /* 0x000fc400018e060d */
[C-C-:B------:R-:W-:Y:S01]  /*ba10*/  IMAD.X R7, R3.reuse, 0x1, R13.reuse, P6 ;  /* 0x0000000103077824 */ /* 0x140fe200030e060d */
[----:B------:R-:W-:Y:S01]  /*ba20*/  IADD3 R12, P6, R4, R109, RZ ;  /* 0x0000006d040c7210 */ /* 0x000fe20007fde0ff */
[----:B------:R-:W-:-:S03]  /*ba30*/  IMAD.X R3, R3, 0x1, R13, P1 ;  /* 0x0000000103037824 */ /* 0x000fc600008e060d */
[----:B------:R2:W-:Y:S04]  /*ba40*/  @P4 STG.E.U16 desc[UR12][R6.64], R52 ;  /* 0x0000003406004986 */ /* 0x0005e8000c10150c */
[----:B------:R2:W-:Y:S04]  /*ba50*/  @P5 STG.E.U16 desc[UR12][R2.64], R53 ;  /* 0x0000003502005986 */ /* 0x0005e8000c10150c */
[----:B------:R2:W-:Y:S01]  /*ba60*/  @P2 STG.E.U16 desc[UR12][R14.64], R54 ;  /* 0x000000360e002986 */ /* 0x0005e2000c10150c */
[----:B------:R-:W-:Y:S05]  /*ba70*/  @!P0 EXIT ;  /* 0x000000000000894d */ /* 0x000fea0003800000 */
[----:B------:R-:W-:Y:S01]  /*ba80*/  F2FP.F16.F32.PACK_AB R55, RZ, R55 ;  /* 0x00000037ff37723e */ /* 0x000fe200000000ff */
[----:B------:R-:W-:-:S05]  /*ba90*/  IMAD.X R13, R5, 0x1, R13, P6 ;  /* 0x00000001050d7824 */ /* 0x000fca00030e060d */
[----:B------:R-:W-:Y:S01]  /*baa0*/  STG.E.U16 desc[UR12][R12.64], R55 ;  /* 0x000000370c007986 */ /* 0x000fe2000c10150c */
[----:B------:R-:W-:Y:S05]  /*bab0*/  EXIT ;  /* 0x000000000000794d */ /* 0x000fea0003800000 */
.L_x_10:
[----:B------:R-:W-:-:S13]  /*bac0*/  ISETP.NE.AND P0, PT, R6, RZ, PT ;  /* 0x000000ff0600720c */ /* 0x000fda0003f05270 */
[----:B------:R-:W-:Y:S05]  /*bad0*/  @P0 EXIT ;  /* 0x000000000000094d */ /* 0x000fea0003800000 */
[----:B------:R-:W-:-:S13]  /*bae0*/  ELECT P0, URZ, PT ;  /* 0x00000000003f782f */ /* 0x000fda0003800000 */
[----:B------:R-:W-:Y:S05]  /*baf0*/  @!P0 BRA `(.L_x_243) ;  /* 0x0000000400fc8947 */ /* 0x000fea0003800000 */
[----:B------:R-:W-:-:S13]  /*bb00*/  ISETP.GE.AND P0, PT, R3, 0x1, PT ;  /* 0x000000010300780c */ /* 0x000fda0003f06270 */
[----:B------:R-:W-:Y:S05]  /*bb10*/  @!P0 BRA `(.L_x_243) ;  /* 0x0000000400f48947 */ /* 0x000fea0003800000 */
[----:B0-2---:R-:W0:Y:S01]  /*bb20*/  S2R R4, SR_CTAID.X ;  /* 0x0000000000047919 */ /* 0x005e220000002500 */
[----:B------:R-:W-:Y:S01]  /*bb30*/  LOP3.LUT P0, RZ, R9, 0x1f, RZ, 0xc0, !PT ;  /* 0x0000001f09ff7812 */ /* 0x000fe2000780c0ff */
[----:B------:R-:W-:Y:S01]  /*bb40*/  ULDC UR4, c[0x0][0x384] ;  /* 0x0000e10000047ab9 */ /* 0x000fe20000000800 */
[C---:B------:R-:W-:Y:S01]  /*bb50*/  ISETP.NE.AND P1, PT, R0.reuse, RZ, PT ;  /* 0x000000ff0000720c */ /* 0x040fe20003f25270 */
[----:B------:R-:W1:Y:S01]  /*bb60*/  S2R R10, SR_CTAID.Y ;  /* 0x00000000000a7919 */ /* 0x000e620000002600 */
[----:B------:R-:W-:Y:S01]  /*bb70*/  ISETP.NE.OR P0, PT, R0, RZ, !P0 ;  /* 0x000000ff0000720c */ /* 0x000fe20004705670 */
[----:B------:R-:W-:Y:S01]  /*bb80*/  ULDC UR5, c[0x0][0x388] ;  /* 0x0000e20000057ab9 */ /* 0x000fe20000000800 */
[----:B------:R-:W-:Y:S01]  /*bb90*/  VIADD R21, R3, 0x1 ;  /* 0x0000000103157836 */ /* 0x000fe20000000000 */
[----:B------:R-:W-:Y:S01]  /*bba0*/  LOP3.LUT R20, R2, 0x2, RZ, 0xfc, !PT ;  /* 0x0000000202147812 */ /* 0x000fe200078efcff */
[----:B------:R-:W-:Y:S01]  /*bbb0*/  IMAD.MOV.U32 R5, RZ, RZ, 0x1 ;  /* 0x00000001ff057424 */ /* 0x000fe200078e00ff */
[----:B------:R-:W-:-:S02]  /*bbc0*/  CS2R R6, SRZ ;  /* 0x0000000000067805 */ /* 0x000fc4000001ff00 */
[----:B------:R-:W-:Y:S01]  /*bbd0*/  CS2R R8, SRZ ;  /* 0x0000000000087805 */ /* 0x000fe2000001ff00 */
[----:B0-----:R-:W-:Y:S02]  /*bbe0*/  IMAD.SHL.U32 R16, R4, 0x100, RZ ;  /* 0x0000010004107824 */ /* 0x001fe400078e00ff */
[----:B------:R-:W-:Y:S02]  /*bbf0*/  IMAD.MOV.U32 R4, RZ, RZ, RZ ;  /* 0x000000ffff047224 */ /* 0x000fe400078e00ff */
[----:B------:R-:W-:-:S04]  /*bc00*/  IMAD.HI.U32 R0, R16, UR4, RZ ;  /* 0x0000000410007c27 */ /* 0x000fc8000f8e00ff */
[----:B-1----:R-:W-:Y:S01]  /*bc10*/  IMAD.SHL.U32 R18, R10, 0x40, RZ ;  /* 0x000000400a127824 */ /* 0x002fe200078e00ff */
[----:B------:R-:W-:-:S07]  /*bc20*/  SHF.R.U32.HI R0, RZ, UR5, R0 ;  /* 0x00000005ff007c19 */ /* 0x000fce0008011600 */
.L_x_247:
[----:B-----5:R-:W0:Y:S01]  /*bc30*/  S2R R11, SR_CgaCtaId ;  /* 0x00000000000b7919 */ /* 0x020e220000008800 */
[----:B------:R-:W-:-:S04]  /*bc40*/  MOV R10, 0x400 ;  /* 0x00000400000a7802 */ /* 0x000fc80000000f00 */
[----:B0-----:R-:W-:Y:S02]  /*bc50*/  LEA R19, R11, R10, 0x18 ;  /* 0x0000000a0b137211 */ /* 0x001fe400078ec0ff */
[----:B------:R-:W-:-:S03]  /*bc60*/  SHF.L.U32 R10, R5, 0x1f, RZ ;  /* 0x0000001f050a7819 */ /* 0x000fc600000006ff */
[----:B------:R-:W-:-:S07]  /*bc70*/  IMAD R17, R4, 0x8, R19 ;  /* 0x0000000804117824 */ /* 0x000fce00078e0213 */
.L_x_244:
[----:B0-----:R0:W1:Y:S02]  /*bc80*/  SYNCS.PHASECHK.TRANS64.TRYWAIT P2, [R17+URZ+0x37058], R10 ;  /* 0x0370580a110075a7 */ /* 0x001064000804017f */
[----:B-1----:R-:W-:Y:S05]  /*bc90*/  @!P2 NANOSLEEP.SYNCS 0x989680 ;  /* 0x009896800000a95d */ /* 0x002fea0003900000 */
[----:B------:R-:W1:Y:S02]  /*bca0*/  @!P2 SYNCS.PHASECHK.TRANS64 P2, [R17+URZ+0x37058], R10 ;  /* 0x0370580a1100a5a7 */ /* 0x000e64000804007f */
[----:B-1----:R-:W-:Y:S05]  /*bcb0*/  @!P2 BRA `(.L_x_244) ;  /* 0xfffffffc00f0a947 */ /* 0x002fea000383ffff */
[----:B0-----:R-:W0:Y:S02]  /*bcc0*/  @!P1 LDC R10, c[0x0][0x580] ;  /* 0x00016000ff0a9b82 */ /* 0x001e240000000800 */
[----:B0-----:R0:W-:Y:S02]  /*bcd0*/  @!P1 SYNCS.ARRIVE.TRANS64 RZ, [R17+URZ+0x37000], R10 ;  /* 0x0370000a11ff99a7 */ /* 0x0011e4000800003f */
[----:B0-----:R-:W-:-:S04]  /*bce0*/  PRMT R10, R20, 0x9910, RZ ;  /* 0x00009910140a7816 */ /* 0x001fc800000000ff */
[----:B------:R-:W-:-:S13]  /*bcf0*/  ISETP.NE.AND P2, PT, R10, 0x2, PT ;  /* 0x000000020a00780c */ /* 0x000fda0003f45270 */
[----:B------:R-:W-:Y:S05]  /*bd00*/  @P2 BRA `(.L_x_245) ;  /* 0x0000000000042947 */ /* 0x000fea0003800000 */
[----:B------:R-:W-:Y:S01]  /*bd10*/  BPT.TRAP 0x1 ;  /* 0x000000040000795c */ /* 0x000fe20000300000 */
.L_x_245:
[----:B------:R-:W-:Y:S05]  /*bd20*/  @P0 BRA `(.L_x_246) ;  /* 0x0000000000040947 */ /* 0x000fea0003800000 */
[----:B------:R-:W-:Y:S01]  /*bd30*/  BPT.TRAP 0x1 ;  /* 0x000000040000795c */ /* 0x000fe20000300000 */
.L_x_246:
[----:B------:R-:W0:Y:S01]  /*bd40*/  LDC R13, c[0x0][0x380] ;  /* 0x0000e000ff0d7b82 */ /* 0x000e220000000800 */
[----:B------:R-:W-:Y:S01]  /*bd50*/  R2UR UR4, R0 ;  /* 0x00000000000472ca */ /* 0x000fe200000e0000 */
[----:B------:R-:W-:Y:S01]  /*bd60*/  ULDC UR14, c[0x0][0x38c] ;  /* 0x0000e300000e7ab9 */ /* 0x000fe20000000800 */
[----:B------:R-:W-:Y:S01]  /*bd70*/  R2UR UR13, R16 ;  /* 0x00000000100d72ca */ /* 0x000fe200000e0000 */
[----:B------:R-:W-:Y:S01]  /*bd80*/  UISETP.NE.AND UP0, UPT, UR14, 0x1, UPT ;  /* 0x000000010e00788c */ /* 0x000fe2000bf05270 */
[C---:B------:R-:W-:Y:S01]  /*bd90*/  R2UR UR18, R8.reuse ;  /* 0x00000000081272ca */ /* 0x040fe200000e0000 */
[----:B------:R-:W-:Y:S01]  /*bda0*/  VIADD R8, R8, 0x1 ;  /* 0x0000000108087836 */ /* 0x000fe20000000000 */
[----:B------:R-:W-:Y:S01]  /*bdb0*/  ULDC UR24, c[0x0][0x398] ;  /* 0x0000e60000187ab9 */ /* 0x000fe20000000800 */
[----:B------:R-:W1:Y:S01]  /*bdc0*/  LDC.64 R10, c[0x0][0x3f8] ;  /* 0x0000fe00ff0a7b82 */ /* 0x000e620000000a00 */
[----:B------:R-:W-:Y:S01]  /*bdd0*/  R2UR UR16, R4 ;  /* 0x00000000041072ca */ /* 0x000fe200000e0000 */
[----:B------:R-:W-:Y:S01]  /*bde0*/  ULDC UR12, c[0x0][0x3ec] ;  /* 0x0000fb00000c7ab9 */ /* 0x000fe20000000800 */
[----:B------:R-:W-:Y:S01]  /*bdf0*/  R2UR UR17, R17 ;  /* 0x00000000111172ca */ /* 0x000fe200000e0000 */
[----:B------:R-:W-:Y:S01]  /*be00*/  VIADD R21, R21, 0xffffffff ;  /* 0xffffffff15157836 */ /* 0x000fe20000000000 */
[----:B------:R-:W-:Y:S01]  /*be10*/  ULDC.64 UR28, c[0x0][0x198] ;  /* 0x00006600001c7ab9 */ /* 0x000fe20000000a00 */
[----:B------:R-:W-:Y:S01]  /*be20*/  ULDC.64 UR20, c[0x0][0x3f0] ;  /* 0x0000fc0000147ab9 */ /* 0x000fe20000000a00 */
[----:B------:R-:W-:Y:S01]  /*be30*/  @UP0 ULDC.64 UR8, c[0x0][0x390] ;  /* 0x0000e40000080ab9 */ /* 0x000fe20000000a00 */
[----:B---34-:R-:W1:Y:S01]  /*be40*/  LDC.64 R14, c[0x0][0x3d0] ;  /* 0x0000f400ff0e7b82 */ /* 0x018e620000000a00 */
[----:B------:R-:W-:Y:S01]  /*be50*/  ISETP.GT.AND P6, PT, R21, 0x1, PT ;  /* 0x000000011500780c */ /* 0x000fe20003fc4270 */
[----:B------:R-:W-:Y:S01]  /*be60*/  USHF.L.U32 UR18, UR18, 0x5, URZ ;  /* 0x0000000512127899 */ /* 0x000fe2000800063f */
[----:B------:R-:W-:Y:S01]  /*be70*/  UMOV UR26, 0x0 ;  /* 0x00000000001a7882 */ /* 0x000fe20000000000 */
[----:B------:R-:W-:-:S04]  /*be80*/  UMOV UR27, 0x10000000 ;  /* 0x10000000001b7882 */ /* 0x000fc80000000000 */
[----:B------:R-:W2:Y:S01]  /*be90*/  LDC R12, c[0x0][0x400] ;  /* 0x00010000ff0c7b82 */ /* 0x000ea20000000800 */
[----:B0-----:R-:W-:Y:S01]  /*bea0*/  ISETP.NE.AND P2, PT, R13, 0x1, PT ;  /* 0x000000010d00780c */ /* 0x001fe20003f45270 */
[----:B------:R-:W-:-:S12]  /*beb0*/  UIADD3 UR17, UR17, 0x37000, URZ ;  /* 0x0003700011117890 */ /* 0x000fd8000fffe03f */
[----:B------:R-:W-:Y:S01]  /*bec0*/  @P2 IMAD.U32 R22, RZ, RZ, UR4 ;  /* 0x00000004ff162e24 */ /* 0x000fe2000f8e00ff */
[----:B------:R-:W-:Y:S01]  /*bed0*/  ULDC.64 UR4, c[0x0][0x3c8] ;  /* 0x0000f20000047ab9 */ /* 0x000fe20000000a00 */
[----:B-1----:R-:W-:Y:S02]  /*bee0*/  IMAD R11, R7, R14, R11 ;  /* 0x0000000e070b7224 */ /* 0x002fe400078e020b */
[----:B------:R-:W-:Y:S01]  /*bef0*/  IMAD R10, R9, UR5, R10 ;  /* 0x00000005090a7c24 */ /* 0x000fe2000f8e020a */
[----:B------:R-:W-:Y:S02]  /*bf00*/  @P2 R2UR UR13, R22 ;  /* 0x00000000160d22ca */ /* 0x000fe400000e0000 */
[----:B------:R-:W-:Y:S01]  /*bf10*/  ISETP.NE.AND P2, PT, R8, UR15, PT ;  /* 0x0000000f08007c0c */ /* 0x000fe2000bf45270 */
[----:B------:R-:W-:Y:S02]  /*bf20*/  IMAD.U32 R11, R11, 0x20, R10 ;  /* 0x000000200b0b7824 */ /* 0x000fe400078e000a */
[----:B--2---:R-:W-:Y:S01]  /*bf30*/  IMAD R12, R6, R15, R12 ;  /* 0x0000000f060c7224 */ /* 0x004fe200078e020c */
[----:B------:R-:W-:Y:S01]  /*bf40*/  SEL R8, R8, RZ, P2 ;  /* 0x000000ff08087207 */ /* 0x000fe20001000000 */
[----:B------:R-:W0:Y:S02]  /*bf50*/  LDC.64 R14, c[0x0][0x3e0] ;  /* 0x0000f800ff0e7b82 */ /* 0x000e240000000a00 */
[----:B------:R-:W-:-:S04]  /*bf60*/  IMAD.U32 R11, R12, 0x400, R11 ;  /* 0x000004000c0b7824 */ /* 0x000fc800078e000b */
[----:B------:R-:W-:Y:S01]  /*bf70*/  UIMAD.WIDE.U32 UR6, UR13, UR8, URZ ;  /* 0x000000080d0672a5 */ /* 0x000fe2000f8e003f */
[----:B------:R-:W-:Y:S01]  /*bf80*/  R2UR UR25, R11 ;  /* 0x000000000b1972ca */ /* 0x000fe200000e0000 */
[----:B------:R-:W-:Y:S01]  /*bf90*/  UIADD3 UR6, -UR13, URZ, URZ ;  /* 0x0000003f0d067290 */ /* 0x000fe2000fffe13f */
[----:B------:R-:W-:Y:S01]  /*bfa0*/  VIADD R11, R6, 0x1 ;  /* 0x00000001060b7836 */ /* 0x000fe20000000000 */
[----:B------:R-:W-:Y:S01]  /*bfb0*/  UMOV UR5, UR13 ;  /* 0x0000000d00057c82 */ /* 0x000fe20008000000 */
[----:B------:R-:W-:Y:S02]  /*bfc0*/  @UP0 USHF.R.U32.HI UR5, URZ, UR9, UR7 ;  /* 0x000000093f050299 */ /* 0x000fe40008011607 */
[----:B------:R-:W-:Y:S01]  /*bfd0*/  UISETP.NE.AND UP0, UPT, UR24, 0x1, UPT ;  /* 0x000000011800788c */ /* 0x000fe2000bf05270 */
[----:B------:R-:W-:Y:S01]  /*bfe0*/  IMAD R10, R13, UR6, R16 ;  /* 0x000000060d0a7c24 */ /* 0x000fe2000f8e0210 */
[----:B------:R-:W-:Y:S01]  /*bff0*/  R2UR UR7, R19 ;  /* 0x00000000130772ca */ /* 0x000fe200000e0000 */
[----:B------:R-:W-:Y:S01]  /*c000*/  VIADD R13, R9, 0x1 ;  /* 0x00000001090d7836 */ /* 0x000fe20000000000 */
[----:B------:R-:W-:Y:S01]  /*c010*/  ULDC.64 UR8, c[0x0][0x3c0] ;  /* 0x0000f00000087ab9 */ /* 0x000fe20000000a00 */
[----:B------:R-:W-:Y:S01]  /*c020*/  @P2 IMAD.MOV R13, RZ, RZ, R9 ;  /* 0x000000ffff0d2224 */ /* 0x000fe200078e0209 */
[----:B------:R-:W-:Y:S01]  /*c030*/  R2UR UR19, R10 ;  /* 0x000000000a1372ca */ /* 0x000fe200000e0000 */
[C---:B------:R-:W-:Y:S01]  /*c040*/  IMAD R19, R4.reuse, 0x1000, R19 ;  /* 0x0000100004137824 */ /* 0x040fe200078e0213 */
[----:B------:R-:W-:Y:S01]  /*c050*/  UMOV UR22, UR5 ;  /* 0x0000000500167c82 */ /* 0x000fe20008000000 */
[----:B------:R-:W-:Y:S01]  /*c060*/  VIADD R10, R7, 0x1 ;  /* 0x00000001070a7836 */ /* 0x000fe20000000000 */
[----:B------:R-:W-:Y:S01]  /*c070*/  UIADD3 UR6, UP1, UR28, 0xf0, URZ ;  /* 0x000000f01c067890 */ /* 0x000fe2000ff3e03f */
[----:B0-----:R-:W-:Y:S01]  /*c080*/  ISETP.NE.AND P3, PT, R13, R14, PT ;  /* 0x0000000e0d00720c */ /* 0x001fe20003f65270 */
[----:B------:R-:W-:Y:S01]  /*c090*/  @UP0 ULDC UR10, c[0x0][0x39c] ;  /* 0x0000e700000a0ab9 */ /* 0x000fe20000000800 */
[----:B------:R-:W-:Y:S01]  /*c0a0*/  @UP0 ULDC UR30, c[0x0][0x3a0] ;  /* 0x0000e800001e0ab9 */ /* 0x000fe20000000800 */
[----:B------:R-:W-:Y:S01]  /*c0b0*/  UIMAD.WIDE.U32 UR10, UR5, UR10, URZ ;  /* 0x0000000a050a72a5 */ /* 0x000fe2000f8e003f */
[----:B------:R-:W-:Y:S01]  /*c0c0*/  R2UR UR23, R19 ;  /* 0x00000000131772ca */ /* 0x000fe200000e0000 */
[----:B------:R-:W-:Y:S01]  /*c0d0*/  ULEA UR16, UR16, UR7, 0xe ;  /* 0x0000000710107291 */ /* 0x000fe2000f8e703f */
[----:B------:R-:W-:Y:S01]  /*c0e0*/  VIADD R4, R4, 0x1 ;  /* 0x0000000104047836 */ /* 0x000fe20000000000 */
[----:B------:R-:W-:-:S02]  /*c0f0*/  @UP0 USHF.R.U32.HI UR22, URZ, UR30, UR11 ;  /* 0x0000001e3f160299 */ /* 0x000fc4000801160b */
[----:B------:R-:W-:Y:S01]  /*c100*/  UIMAD UR19, UR19, UR8, UR12 ;  /* 0x00000008131372a4 */ /* 0x000fe2000f8e020c */
[----:B------:R-:W-:Y:S01]  /*c110*/  R2UR UR12, R9 ;  /* 0x00000000090c72ca */ /* 0x000fe200000e0000 */
[----:B------:R-:W-:Y:S01]  /*c120*/  UIADD3 UR7, -UR5, URZ, URZ ;  /* 0x0000003f05077290 */ /* 0x000fe2000fffe13f */
[----:B------:R-:W-:Y:S01]  /*c130*/  R2UR UR11, R18 ;  /* 0x00000000120b72ca */ /* 0x000fe200000e0000 */
[----:B------:R-:W-:Y:S01]  /*c140*/  UIADD3 UR8, -UR22, URZ, URZ ;  /* 0x0000003f16087290 */ /* 0x000fe2000fffe13f */
[----:B------:R-:W-:Y:S01]  /*c150*/  @P3 IMAD.MOV R10, RZ, RZ, R7 ;  /* 0x000000ffff0a3224 */ /* 0x000fe200078e0207 */
[----:B------:R-:W-:Y:S01]  /*c160*/  UIMAD UR7, UR14, UR7, UR13 ;  /* 0x000000070e0772a4 */ /* 0x000fe2000f8e020d */
[----:B------:R-:W-:Y:S01]  /*c170*/  R2UR UR13, R7 ;  /* 0x00000000070d72ca */ /* 0x000fe200000e0000 */
[----:B------:R-:W-:Y:S01]  /*c180*/  UIMAD UR5, UR24, UR8, UR5 ;  /* 0x00000008180572a4 */ /* 0x000fe2000f8e0205 */
[----:B------:R-:W-:Y:S01]  /*c190*/  R2UR UR14, R6 ;  /* 0x00000000060e72ca */ /* 0x000fe200000e0000 */
[----:B------:R-:W-:Y:S01]  /*c1a0*/  UIADD3 UR28, UP2, UR28, 0x270, URZ ;  /* 0x000002701c1c7890 */ /* 0x000fe2000ff5e03f */
[----:B------:R-:W-:Y:S01]  /*c1b0*/  ISETP.NE.AND P4, PT, R10, R15, PT ;  /* 0x0000000f0a00720c */ /* 0x000fe20003f85270 */
[----:B------:R-:W-:Y:S01]  /*c1c0*/  UIMAD UR20, UR7, UR9, UR20 ;  /* 0x00000009071472a4 */ /* 0x000fe2000f8e0214 */
[C---:B------:R-:W-:Y:S01]  /*c1d0*/  ISETP.NE.AND P5, PT, R4.reuse, 0xb, PT ;  /* 0x0000000b0400780c */ /* 0x040fe20003fa5270 */
[----:B------:R-:W-:Y:S01]  /*c1e0*/  UIMAD UR21, UR5, UR4, UR21 ;  /* 0x00000004051572a4 */ /* 0x000fe2000f8e0215 */
[----:B------:R-:W-:Y:S01]  /*c1f0*/  SEL R9, R13, RZ, P3 ;  /* 0x000000ff0d097207 */ /* 0x000fe20001800000 */
[----:B------:R-:W-:Y:S01]  /*c200*/  UIADD3.X UR7, URZ, UR29, URZ, UP1, !UPT ;  /* 0x0000001d3f077290 */ /* 0x000fe20008ffe43f */
[----:B------:R-:W-:Y:S01]  /*c210*/  SEL R12, RZ, 0x1, P5 ;  /* 0x00000001ff0c7807 */ /* 0x000fe20002800000 */
[----:B------:R-:W-:Y:S01]  /*c220*/  UPRMT UR4, UR25, 0x5410, URZ ;  /* 0x0000541019047896 */ /* 0x000fe2000800003f */
[----:B------:R-:W-:Y:S01]  /*c230*/  SEL R4, R4, RZ, P5 ;  /* 0x000000ff04047207 */ /* 0x000fe20002800000 */
[----:B------:R-:W-:Y:S01]  /*c240*/  UIADD3 UR8, UR23, 0x2c000, URZ ;  /* 0x0002c00017087890 */ /* 0x000fe2000fffe03f */
[----:B------:R-:W-:Y:S01]  /*c250*/  LOP3.LUT R5, R5, R12, RZ, 0x3c, !PT ;  /* 0x0000000c05057212 */ /* 0x000fe200078e3cff */
[----:B------:R-:W-:Y:S01]  /*c260*/  UIADD3.X UR29, URZ, UR29, URZ, UP2, !UPT ;  /* 0x0000001d3f1d7290 */ /* 0x000fe200097fe43f */
[----:B------:R-:W-:Y:S01]  /*c270*/  SEL R7, R10, RZ, P4 ;  /* 0x000000ff0a077207 */ /* 0x000fe20002000000 */
[----:B------:R-:W-:Y:S01]  /*c280*/  UMOV UR9, UR17 ;  /* 0x0000001100097c82 */ /* 0x000fe20008000000 */
[----:B------:R-:W-:Y:S01]  /*c290*/  UMOV UR10, UR18 ;  /* 0x00000012000a7c82 */ /* 0x000fe20008000000 */
[----:B------:R-:W-:Y:S01]  /*c2a0*/  @P4 IMAD.MOV R11, RZ, RZ, R6 ;  /* 0x000000ffff0b4224 */ /* 0x000fe200078e0206 */
[----:B------:R1:W-:Y:S03]  /*c2b0*/  UTMALDG.5D.IM2COL [UR16], [UR6], UR4 ;  /* 0x00000010060073b4 */ /* 0x0003e60008060004 */
[----:B------:R-:W-:Y:S01]  /*c2c0*/  IMAD.MOV.U32 R6, RZ, RZ, R11 ;  /* 0x000000ffff067224 */ /* 0x000fe200078e000b */
[----:B------:R1:W-:Y:S02]  /*c2d0*/  UTMALDG.5D [UR8], [UR28], desc[UR26] ;  /* 0x00001a081c0075b4 */ /* 0x0003e40008021000 */
[----:B-1----:R-:W-:Y:S05]  /*c2e0*/  @P6 BRA `(.L_x_247) ;  /* 0xfffffff800506947 */ /* 0x002fea000383ffff */
.L_x_243:
[----:B------:R-:W-:Y:S01]  /*c2f0*/  ISETP.GE.U32.AND P2, PT, R3, 0xb, PT ;  /* 0x0000000b0300780c */ /* 0x000fe20003f46070 */
[----:B------:R-:W-:Y:S05]  /*c300*/  WARPSYNC.ALL ;  /* 0x0000000000007948 */ /* 0x000fea0003800000 */
[----:B------:R-:W-:-:S07]  /*c310*/  ELECT P1, URZ, PT ;  /* 0x00000000003f782f */ /* 0x000fce0003820000 */
[----:B0-2---:R-:W-:-:S05]  /*c320*/  @P2 IMAD.WIDE.U32 R4, R3, -0x45d1745d, RZ ;  /* 0xba2e8ba303042825 */ /* 0x005fca00078e00ff */
[----:B------:R-:W-:-:S04]  /*c330*/  @P2 SHF.R.U32.HI R0, RZ, 0x3, R5 ;  /* 0x00000003ff002819 */ /* 0x000fc80000011605 */
[----:B------:R-:W-:-:S04]  /*c340*/  @P2 LOP3.LUT R0, R0, 0x1, RZ, 0xc0, !PT ;  /* 0x0000000100002812 */ /* 0x000fc800078ec0ff */
[----:B------:R-:W-:Y:S01]  /*c350*/  @P2 ISETP.NE.U32.AND P0, PT, R0, 0x1, PT ;  /* 0x000000010000280c */ /* 0x000fe20003f05070 */
[----:B------:R-:W-:-:S12]  /*c360*/  @!P1 EXIT ;  /* 0x000000000000994d */ /* 0x000fd80003800000 */
[----:B------:R-:W-:Y:S01]  /*c370*/  LOP3.LUT R2, R2, 0x2, RZ, 0xfc, !PT ;  /* 0x0000000202027812 */ /* 0x000fe200078efcff */
[----:B------:R-:W-:Y:S01]  /*c380*/  IMAD.MOV.U32 R0, RZ, RZ, 0x1 ;  /* 0x00000001ff007424 */ /* 0x000fe200078e00ff */
[----:B------:R-:W-:Y:S02]  /*c390*/  @P2 ISETP.NE.U32.AND.EX P0, PT, RZ, RZ, PT, P0 ;  /* 0x000000ffff00220c */ /* 0x000fe40003f05100 */
[----:B------:R-:W-:Y:S02]  /*c3a0*/  ISETP.NE.AND P1, PT, R2, 0x3, PT ;  /* 0x000000030200780c */ /* 0x000fe40003f25270 */
[----:B------:R-:W-:-:S11]  /*c3b0*/  @P2 SEL R0, RZ, 0x1, !P0 ;  /* 0x00000001ff002807 */ /* 0x000fd60004000000 */
[----:B------:R-:W-:Y:S05]  /*c3c0*/  @!P1 BRA `(.L_x_248) ;  /* 0x0000000000049947 */ /* 0x000fea0003800000 */
[----:B------:R-:W-:Y:S01]  /*c3d0*/  BPT.TRAP 0x1 ;  /* 0x000000040000795c */ /* 0x000fe20000300000 */
.L_x_248:
[----:B------:R-:W0:Y:S01]  /*c3e0*/  S2R R7, SR_CgaCtaId ;  /* 0x0000000000077919 */ /* 0x000e220000008800 */
[----:B------:R-:W-:Y:S01]  /*c3f0*/  IMAD.WIDE.U32 R4, R3, -0x45d1745d, RZ ;  /* 0xba2e8ba303047825 */ /* 0x000fe200078e00ff */
[----:B------:R-:W-:-:S04]  /*c400*/  MOV R2, 0x400 ;  /* 0x0000040000027802 */ /* 0x000fc80000000f00 */
[----:B------:R-:W-:Y:S02]  /*c410*/  SHF.R.U32.HI R4, RZ, 0x3, R5 ;  /* 0x00000003ff047819 */ /* 0x000fe40000011605 */
[----:B------:R-:W-:-:S03]  /*c420*/  SHF.L.U32 R5, R0, 0x1f, RZ ;  /* 0x0000001f00057819 */ /* 0x000fc600000006ff */
[----:B------:R-:W-:Y:S01]  /*c430*/  IMAD R3, R4, -0xb, R3 ;  /* 0xfffffff504037824 */ /* 0x000fe200078e0203 */
[----:B0-----:R-:W-:-:S05]  /*c440*/  LEA R2, R7, R2, 0x18 ;  /* 0x0000000207027211 */ /* 0x001fca00078ec0ff */
[----:B------:R-:W-:-:S04]  /*c450*/  VIADD R2, R2, 0x37058 ;  /* 0x0003705802027836 */ /* 0x000fc80000000000 */
[----:B------:R-:W-:-:S07]  /*c460*/  IMAD R4, R3, 0x8, R2 ;  /* 0x0000000803047824 */ /* 0x000fce00078e0202 */
.L_x_249:
[----:B0-----:R0:W1:Y:S02]  /*c470*/  SYNCS.PHASECHK.TRANS64.TRYWAIT P0, [R4+URZ], R5 ;  /* 0x00000005040075a7 */ /* 0x001064000800017f */
[----:B-1----:R-:W-:Y:S05]  /*c480*/  @!P0 NANOSLEEP.SYNCS 0x989680 ;  /* 0x009896800000895d */ /* 0x002fea0003900000 */
[----:B------:R-:W1:Y:S02]  /*c490*/  @!P0 SYNCS.PHASECHK.TRANS64 P0, [R4+URZ], R5 ;  /* 0x00000005040085a7 */ /* 0x000e64000800007f */
[----:B-1----:R-:W-:Y:S05]  /*c4a0*/  @!P0 BRA `(.L_x_249) ;  /* 0xfffffffc00f08947 */ /* 0x002fea000383ffff */
[----:B------:R-:W-:-:S05]  /*c4b0*/  VIADD R3, R3, 0x1 ;  /* 0x0000000103037836 */ /* 0x000fca0000000000 */
[----:B------:R-:W-:-:S04]  /*c4c0*/  ISETP.NE.AND P0, PT, R3, 0xb, PT ;  /* 0x0000000b0300780c */ /* 0x000fc80003f05270 */
[----:B0-----:R-:W-:Y:S02]  /*c4d0*/  SEL R5, RZ, 0x1, P0 ;  /* 0x00000001ff057807 */ /* 0x001fe40000000000 */
[----:B------:R-:W-:Y:S02]  /*c4e0*/  SEL R3, R3, RZ, P0 ;  /* 0x000000ff03037207 */ /* 0x000fe40000000000 */
[----:B------:R-:W-:-:S03]  /*c4f0*/  LOP3.LUT R7, R0, R5, RZ, 0x3c, !PT ;  /* 0x0000000500077212 */ /* 0x000fc600078e3cff */
[----:B------:R-:W-:Y:S01]  /*c500*/  IMAD R0, R3, 0x8, R2 ;  /* 0x0000000803007824 */ /* 0x000fe200078e0202 */
[----:B------:R-:W-:-:S07]  /*c510*/  SHF.L.U32 R5, R7, 0x1f, RZ ;  /* 0x0000001f07057819 */ /* 0x000fce00000006ff */
.L_x_250:
        /* <DEDUP_REMOVED lines=11> */
.L_x_251:
        /* <DEDUP_REMOVED lines=11> */
.L_x_252:
        /* <DEDUP_REMOVED lines=11> */
.L_x_253:
        /* <DEDUP_REMOVED lines=11> */
.L_x_254:
        /* <DEDUP_REMOVED lines=11> */
.L_x_255:
        /* <DEDUP_REMOVED lines=11> */
.L_x_256:
        /* <DEDUP_REMOVED lines=11> */
.L_x_257:
        /* <DEDUP_REMOVED lines=11> */
.L_x_258:
        /* <DEDUP_REMOVED lines=11> */
.L_x_259:
[----:B0-----:R0:W1:Y:S02]  /*cb50*/  SYNCS.PHASECHK.TRANS64.TRYWAIT P0, [R3+URZ], R0 ;  /* 0x00000000030075a7 */ /* 0x001064000800017f */
[----:B-1----:R-:W-:Y:S05]  /*cb60*/  @!P0 NANOSLEEP.SYNCS 0x989680 ;  /* 0x009896800000895d */ /* 0x002fea0003900000 */
[----:B------:R-:W1:Y:S02]  /*cb70*/  @!P0 SYNCS.PHASECHK.TRANS64 P0, [R3+URZ], R0 ;  /* 0x00000000030085a7 */ /* 0x000e64000800007f */
[----:B-1----:R-:W-:Y:S05]  /*cb80*/  @P0 EXIT ;  /* 0x000000000000094d */ /* 0x002fea0003800000 */
[----:B------:R-:W-:Y:S05]  /*cb90*/  BRA `(.L_x_259) ;  /* 0xfffffffc00ec7947 */ /* 0x000fea000383ffff */
.L_x_260:
[----:B------:R-:W-:-:S00]  /*cba0*/  BRA `(.L_x_260) ;  /* 0xfffffffc00fc7947 */ /* 0x000fc0000383ffff */
[----:B------:R-:W-:-:S00]  /*cbb0*/  NOP ;  /* 0x0000000000007918 */ /* 0x000fc00000000000 */
        /* <DEDUP_REMOVED lines=12> */
.L_x_261:


//--------------------- .nv.shared._ZN7cutlass13device_kernelINS_4conv6kernel13ConvUniversalINS1_16ConvProblemShapeILNS1_8OperatorE0ELi3EEENS1_10collective14CollectiveConvINS1_46MainloopSm90TmaGmmaWarpSpecializedImplicitGemmILS5_0ELi11ELi3EN4cute5tupleIJNSA_1CILi1EEESD_SD_EEENS1_36KernelImplicitTmaWarpSpecializedSm90ELi1EEENSB_IJNSC_ILi256EEENSC_ILi64EEENSB_IJNSC_ILi32EEEEEEEEENS_6half_tESM_NSA_8TiledMMAINSA_8MMA_AtomIJNSA_4SM904GMMA25MMA_64x64x16_F32F16F16_SSILNSQ_5MajorE0ELSS_0ELNSQ_7ScaleInE1ELST_1EEEEEENSA_6LayoutISE_NSB_IJNSC_ILi0EEESX_SX_EEEEENSB_IJNSA_10UnderscoreES10_S10_EEEEENS7_6detail26Sm90ImplicitGemmTileTraitsINSA_20SM90_TMA_LOAD_IM2COLENSA_14ComposedLayoutINSA_7SwizzleILi2ELi4ELi3EEENSA_18smem_ptr_flag_bitsILi16EEENSW_INSB_IJNSB_IJNSC_ILi8EEESJ_EEENSB_IJSJ_SD_EEENSB_IJSD_NSC_ILi11EEEEEEEEENSB_IJNSB_IJSJ_SH_EEENSB_IJSD_SX_EEENSB_IJSX_NSC_ILi8192EEEEEEEEEEEEEvEENS14_INSA_13SM90_TMA_LOADENS16_IS18_S1A_NSW_INSB_IJNSB_IJS1B_S1B_EEES1D_S1F_EEENSB_IJS1H_S1I_NSB_IJSX_NSC_ILi2048EEEEEEEEEEEEEvEEEENS_8epilogue10collective6detail29Sm90TmaWarpSpecializedAdapterINS20_15DefaultEpilogueISM_NSB_IJNSB_IJllllEEESD_SX_EEES25_NS1Z_6thread17LinearCombinationISM_Li1EffLNS26_9ScaleType4KindE0ELNS_15FloatRoundStyleE2ESM_EENS_4gemm15EpilogueDefaultEEEEEvvEEEEvNT_6ParamsE --------------------------
	.section	.nv.shared._ZN7cutlass13device_kernelINS_4conv6kernel13ConvUniversalINS1_16ConvProblemShapeILNS1_8OperatorE0ELi3EEENS1_10collective14CollectiveConvINS1_46MainloopSm90TmaGmmaWarpSpecializedImplicitGemmILS5_0ELi11ELi3EN4cute5tupleIJNSA_1CILi1EEESD_SD_EEENS1_36KernelImplicitTmaWarpSpecializedSm90ELi1EEENSB_IJNSC_ILi256EEENSC_ILi64EEENSB_IJNSC_ILi32EEEEEEEEENS_6half_tESM_NSA_8TiledMMAINSA_8MMA_AtomIJNSA_4SM904GMMA25MMA_64x64x16_F32F16F16_SSILNSQ_5MajorE0ELSS_0ELNSQ_7ScaleInE1ELST_1EEEEEENSA_6LayoutISE_NSB_IJNSC_ILi0EEESX_SX_EEEEENSB_IJNSA_10UnderscoreES10_S10_EEEEENS7_6detail26Sm90ImplicitGemmTileTraitsINSA_20SM90_TMA_LOAD_IM2COLENSA_14ComposedLayoutINSA_7SwizzleILi2ELi4ELi3EEENSA_18smem_ptr_flag_bitsILi16EEENSW_INSB_IJNSB_IJNSC_ILi8EEESJ_EEENSB_IJSJ_SD_EEENSB_IJSD_NSC_ILi11EEEEEEEEENSB_IJNSB_IJSJ_SH_EEENSB_IJSD_SX_EEENSB_IJSX_NSC_ILi8192EEEEEEEEEEEEEvEENS14_INSA_13SM90_TMA_LOADENS16_IS18_S1A_NSW_INSB_IJNSB_IJS1B_S1B_EEES1D_S1F_EEENSB_IJS1H_S1I_NSB_IJSX_NSC_ILi2048EEEEEEEEEEEEEvEEEENS_8epilogue10collective6detail29Sm90TmaWarpSpecializedAdapterINS20_15DefaultEpilogueISM_NSB_IJNSB_IJllllEEESD_SX_EEES25_NS1Z_6thread17LinearCombinationISM_Li1EffLNS26_9ScaleType4KindE0ELNS_15FloatRoundStyleE2ESM_EENS_4gemm15EpilogueDefaultEEEEEvvEEEEvNT_6ParamsE,"aw",@nobits
	.sectionflags	@""
	.align	16
	.zero		1024


//--------------------- .nv.shared.reserved.0     --------------------------
	.section	.nv.shared.reserved.0,"aw",@nobits
	.weak		__nv_reservedSMEM_offset_0_alias
	.size		__nv_reservedSMEM_offset_0_alias, 0, 0
	.other		__nv_reservedSMEM_offset_0_alias,@"STO_CUDA_RESERVED_SHARED STV_DEFAULT"
__nv_reservedSMEM_offset_0_alias:
	.zero		0


//--------------------- .nv.global                --------------------------
	.section	.nv.global,"aw",@nobits
.nv.global:
	.type		_ZN39_INTERNAL_9e6d6f4a_4_k_cu_7e87fcd7_26774cute1_E,@object
	.size		_ZN39_INTERNAL_9e6d6f4a_4_k_cu_7e87fcd7_26774cute1_E,(_ZN39_INTERNAL_9e6d6f4a_4_k_cu_7e87fcd7_26774cuda3std3__45__cpo6cbeginE - _ZN39_INTERNAL_9e6d6f4a_4_k_cu_7e87fcd7_26774cute1_E)
_ZN39_INTERNAL_9e6d6f4a_4_k_cu_7e87fcd7_26774cute1_E:
	.zero		1
	.type		_ZN39_INTERNAL_9e6d6f4a_4_k_cu_7e87fcd7_26774cuda3std3__45__cpo6cbeginE,@object
	.size		_ZN39_INTERNAL_9e6d6f4a_4_k_cu_7e87fcd7_26774cuda3std3__45__cpo6cbeginE,(_ZN39_INTERNAL_9e6d6f4a_4_k_cu_7e87fcd7_26774cuda3std3__48in_placeE - _ZN39_INTERNAL_9e6d6f4a_4_k_cu_7e87fcd7_26774cuda3std3__45__cpo6cbeginE)
_ZN39_INTERNAL_9e6d6f4a_4_k_cu_7e87fcd7_26774cuda3std3__45__cpo6cbeginE:
	.zero		1
	.type		_ZN39_INTERNAL_9e6d6f4a_4_k_cu_7e87fcd7_26774cuda3std3__48in_placeE,@object
	.size		_ZN39_INTERNAL_9e6d6f4a_4_k_cu_7e87fcd7_26774cuda3std3__48in_placeE,(_ZN39_INTERNAL_9e6d6f4a_4_k_cu_7e87fcd7_26774cuda3std6ranges3__45__cpo9iter_moveE - _ZN39_INTERNAL_9e6d6f4a_4_k_cu_7e87fcd7_26774cuda3std3__48in_placeE)
_ZN39_INTERNAL_9e6d6f4a_4_k_cu_7e87fcd7_26774cuda3std3__48in_placeE:
	.zero		1
	.type		_ZN39_INTERNAL_9e6d6f4a_4_k_cu_7e87fcd7_26774cuda3std6ranges3__45__cpo9iter_moveE,@object
	.size		_ZN39_INTERNAL_9e6d6f4a_4_k_cu_7e87fcd7_26774cuda3std6ranges3__45__cpo9iter_moveE,(_ZN39_INTERNAL_9e6d6f4a_4_k_cu_7e87fcd7_26774cuda3std3__45__cpo5beginE - _ZN39_INTERNAL_9e6d6f4a_4_k_cu_7e87fcd7_26774cuda3std6ranges3__45__cpo9iter_moveE)
_ZN39_INTERNAL_9e6d6f4a_4_k_cu_7e87fcd7_26774cuda3std6ranges3__45__cpo9iter_moveE:
	.zero		1
	.type		_ZN39_INTERNAL_9e6d6f4a_4_k_cu_7e87fcd7_26774cuda3std3__45__cpo5beginE,@object
	.size		_ZN39_INTERNAL_9e6d6f4a_4_k_cu_7e87fcd7_26774cuda3std3__45__cpo5beginE,(_ZN39_INTERNAL_9e6d6f4a_4_k_cu_7e87fcd7_26774cuda3std3__441_GLOBAL__N__9e6d6f4a_4_k_cu_7e87fcd7_26776ignoreE - _ZN39_INTERNAL_9e6d6f4a_4_k_cu_7e87fcd7_26774cuda3std3__45__cpo5beginE)
_ZN39_INTERNAL_9e6d6f4a_4_k_cu_7e87fcd7_26774cuda3std3__45__cpo5beginE:
	.zero		1
	.type		_ZN39_INTERNAL_9e6d6f4a_4_k_cu_7e87fcd7_26774cuda3std3__441_GLOBAL__N__9e6d6f4a_4_k_cu_7e87fcd7_26776ignoreE,@object
	.size		_ZN39_INTERNAL_9e6d6f4a_4_k_cu_7e87fcd7_26774cuda3std3__441_GLOBAL__N__9e6d6f4a_4_k_cu_7e87fcd7_26776ignoreE,(_ZN39_INTERNAL_9e6d6f4a_4_k_cu_7e87fcd7_26774cute7productE - _ZN39_INTERNAL_9e6d6f4a_4_k_cu_7e87fcd7_26774cuda3std3__441_GLOBAL__N__9e6d6f4a_4_k_cu_7e87fcd7_26776ignoreE)
_ZN39_INTERNAL_9e6d6f4a_4_k_cu_7e87fcd7_26774cuda3std3__441_GLOBAL__N__9e6d6f4a_4_k_cu_7e87fcd7_26776ignoreE:
	.zero		1
	.type		_ZN39_INTERNAL_9e6d6f4a_4_k_cu_7e87fcd7_26774cute7productE,@object
	.size		_ZN39_INTERNAL_9e6d6f4a_4_k_cu_7e87fcd7_26774cute7productE,(_ZN39_INTERNAL_9e6d6f4a_4_k_cu_7e87fcd7_26774cuda3std3__45__cpo3endE - _ZN39_INTERNAL_9e6d6f4a_4_k_cu_7e87fcd7_26774cute7productE)
_ZN39_INTERNAL_9e6d6f4a_4_k_cu_7e87fcd7_26774cute7productE:
	.zero		1
	.type		_ZN39_INTERNAL_9e6d6f4a_4_k_cu_7e87fcd7_26774cuda3std3__45__cpo3endE,@object
	.size		_ZN39_INTERNAL_9e6d6f4a_4_k_cu_7e87fcd7_26774cuda3std3__45__cpo3endE,(_ZN39_INTERNAL_9e6d6f4a_4_k_cu_7e87fcd7_26774cuda3std3__419piecewise_constructE - _ZN39_INTERNAL_9e6d6f4a_4_k_cu_7e87fcd7_26774cuda3std3__45__cpo3endE)
_ZN39_INTERNAL_9e6d6f4a_4_k_cu_7e87fcd7_26774cuda3std3__45__cpo3endE:
	.zero		1
	.type		_ZN39_INTERNAL_9e6d6f4a_4_k_cu_7e87fcd7_26774cuda3std3__419piecewise_constructE,@object
	.size		_ZN39_INTERNAL_9e6d6f4a_4_k_cu_7e87fcd7_26774cuda3std3__419piecewise_constructE,(_ZN39_INTERNAL_9e6d6f4a_4_k_cu_7e87fcd7_26774cuda3std3__45__cpo4cendE - _ZN39_INTERNAL_9e6d6f4a_4_k_cu_7e87fcd7_26774cuda3std3__419piecewise_constructE)
_ZN39_INTERNAL_9e6d6f4a_4_k_cu_7e87fcd7_26774cuda3std3__419piecewise_constructE:
	.zero		1
	.type		_ZN39_INTERNAL_9e6d6f4a_4_k_cu_7e87fcd7_26774cuda3std3__45__cpo4cendE,@object
	.size		_ZN39_INTERNAL_9e6d6f4a_4_k_cu_7e87fcd7_26774cuda3std3__45__cpo4cendE,(_ZN39_INTERNAL_9e6d6f4a_4_k_cu_7e87fcd7_26774cuda3std6ranges3__45__cpo4swapE - _ZN39_INTERNAL_9e6d6f4a_4_k_cu_7e87fcd7_26774cuda3std3__45__cpo4cendE)
_ZN39_INTERNAL_9e6d6f4a_4_k_cu_7e87fcd7_26774cuda3std3__45__cpo4cendE:
	.zero		1
	.type		_ZN39_INTERNAL_9e6d6f4a_4_k_cu_7e87fcd7_26774cuda3std6ranges3__45__cpo4swapE,@object
	.size		_ZN39_INTERNAL_9e6d6f4a_4_k_cu_7e87fcd7_26774cuda3std6ranges3__45__cpo4swapE,(.L_7 - _ZN39_INTERNAL_9e6d6f4a_4_k_cu_7e87fcd7_26774cuda3std6ranges3__45__cpo4swapE)
_ZN39_INTERNAL_9e6d6f4a_4_k_cu_7e87fcd7_26774cuda3std6ranges3__45__cpo4swapE:
	.zero		1
.L_7:


//--------------------- .nv.constant0._ZN7cutlass13device_kernelINS_4conv6kernel13ConvUniversalINS1_16ConvProblemShapeILNS1_8OperatorE0ELi3EEENS1_10collective14CollectiveConvINS1_46MainloopSm90TmaGmmaWarpSpecializedImplicitGemmILS5_0ELi11ELi3EN4cute5tupleIJNSA_1CILi1EEESD_SD_EEENS1_36KernelImplicitTmaWarpSpecializedSm90ELi1EEENSB_IJNSC_ILi256EEENSC_ILi64EEENSB_IJNSC_ILi32EEEEEEEEENS_6half_tESM_NSA_8TiledMMAINSA_8MMA_AtomIJNSA_4SM904GMMA25MMA_64x64x16_F32F16F16_SSILNSQ_5MajorE0ELSS_0ELNSQ_7ScaleInE1ELST_1EEEEEENSA_6LayoutISE_NSB_IJNSC_ILi0EEESX_SX_EEEEENSB_IJNSA_10UnderscoreES10_S10_EEEEENS7_6detail26Sm90ImplicitGemmTileTraitsINSA_20SM90_TMA_LOAD_IM2COLENSA_14ComposedLayoutINSA_7SwizzleILi2ELi4ELi3EEENSA_18smem_ptr_flag_bitsILi16EEENSW_INSB_IJNSB_IJNSC_ILi8EEESJ_EEENSB_IJSJ_SD_EEENSB_IJSD_NSC_ILi11EEEEEEEEENSB_IJNSB_IJSJ_SH_EEENSB_IJSD_SX_EEENSB_IJSX_NSC_ILi8192EEEEEEEEEEEEEvEENS14_INSA_13SM90_TMA_LOADENS16_IS18_S1A_NSW_INSB_IJNSB_IJS1B_S1B_EEES1D_S1F_EEENSB_IJS1H_S1I_NSB_IJSX_NSC_ILi2048EEEEEEEEEEEEEvEEEENS_8epilogue10collective6detail29Sm90TmaWarpSpecializedAdapterINS20_15DefaultEpilogueISM_NSB_IJNSB_IJllllEEESD_SX_EEES25_NS1Z_6thread17LinearCombinationISM_Li1EffLNS26_9ScaleType4KindE0ELNS_15FloatRoundStyleE2ESM_EENS_4gemm15EpilogueDefaultEEEEEvvEEEEvNT_6ParamsE --------------------------
	.section	.nv.constant0._ZN7cutlass13device_kernelINS_4conv6kernel13ConvUniversalINS1_16ConvProblemShapeILNS1_8OperatorE0ELi3EEENS1_10collective14CollectiveConvINS1_46MainloopSm90TmaGmmaWarpSpecializedImplicitGemmILS5_0ELi11ELi3EN4cute5tupleIJNSA_1CILi1EEESD_SD_EEENS1_36KernelImplicitTmaWarpSpecializedSm90ELi1EEENSB_IJNSC_ILi256EEENSC_ILi64EEENSB_IJNSC_ILi32EEEEEEEEENS_6half_tESM_NSA_8TiledMMAINSA_8MMA_AtomIJNSA_4SM904GMMA25MMA_64x64x16_F32F16F16_SSILNSQ_5MajorE0ELSS_0ELNSQ_7ScaleInE1ELST_1EEEEEENSA_6LayoutISE_NSB_IJNSC_ILi0EEESX_SX_EEEEENSB_IJNSA_10UnderscoreES10_S10_EEEEENS7_6detail26Sm90ImplicitGemmTileTraitsINSA_20SM90_TMA_LOAD_IM2COLENSA_14ComposedLayoutINSA_7SwizzleILi2ELi4ELi3EEENSA_18smem_ptr_flag_bitsILi16EEENSW_INSB_IJNSB_IJNSC_ILi8EEESJ_EEENSB_IJSJ_SD_EEENSB_IJSD_NSC_ILi11EEEEEEEEENSB_IJNSB_IJSJ_SH_EEENSB_IJSD_SX_EEENSB_IJSX_NSC_ILi8192EEEEEEEEEEEEEvEENS14_INSA_13SM90_TMA_LOADENS16_IS18_S1A_NSW_INSB_IJNSB_IJS1B_S1B_EEES1D_S1F_EEENSB_IJS1H_S1I_NSB_IJSX_NSC_ILi2048EEEEEEEEEEEEEvEEEENS_8epilogue10collective6detail29Sm90TmaWarpSpecializedAdapterINS20_15DefaultEpilogueISM_NSB_IJNSB_IJllllEEESD_SX_EEES25_NS1Z_6thread17LinearCombinationISM_Li1EffLNS26_9ScaleType4KindE0ELNS_15FloatRoundStyleE2ESM_EENS_4gemm15EpilogueDefaultEEEEEvvEEEEvNT_6ParamsE,"a",@progbits
	.sectionflags	@""
	.align	4
.nv.constant0._ZN7cutlass13device_kernelINS_4conv6kernel13ConvUniversalINS1_16ConvProblemShapeILNS1_8OperatorE0ELi3EEENS1_10collective14CollectiveConvINS1_46MainloopSm90TmaGmmaWarpSpecializedImplicitGemmILS5_0ELi11ELi3EN4cute5tupleIJNSA_1CILi1EEESD_SD_EEENS1_36KernelImplicitTmaWarpSpecializedSm90ELi1EEENSB_IJNSC_ILi256EEENSC_ILi64EEENSB_IJNSC_ILi32EEEEEEEEENS_6half_tESM_NSA_8TiledMMAINSA_8MMA_AtomIJNSA_4SM904GMMA25MMA_64x64x16_F32F16F16_SSILNSQ_5MajorE0ELSS_0ELNSQ_7ScaleInE1ELST_1EEEEEENSA_6LayoutISE_NSB_IJNSC_ILi0EEESX_SX_EEEEENSB_IJNSA_10UnderscoreES10_S10_EEEEENS7_6detail26Sm90ImplicitGemmTileTraitsINSA_20SM90_TMA_LOAD_IM2COLENSA_14ComposedLayoutINSA_7SwizzleILi2ELi4ELi3EEENSA_18smem_ptr_flag_bitsILi16EEENSW_INSB_IJNSB_IJNSC_ILi8EEESJ_EEENSB_IJSJ_SD_EEENSB_IJSD_NSC_ILi11EEEEEEEEENSB_IJNSB_IJSJ_SH_EEENSB_IJSD_SX_EEENSB_IJSX_NSC_ILi8192EEEEEEEEEEEEEvEENS14_INSA_13SM90_TMA_LOADENS16_IS18_S1A_NSW_INSB_IJNSB_IJS1B_S1B_EEES1D_S1F_EEENSB_IJS1H_S1I_NSB_IJSX_NSC_ILi2048EEEEEEEEEEEEEvEEEENS_8epilogue10collective6detail29Sm90TmaWarpSpecializedAdapterINS20_15DefaultEpilogueISM_NSB_IJNSB_IJllllEEESD_SX_EEES25_NS1Z_6thread17LinearCombinationISM_Li1EffLNS26_9ScaleType4KindE0ELNS_15FloatRoundStyleE2ESM_EENS_4gemm15EpilogueDefaultEEEEEvvEEEEvNT_6ParamsE:
	.zero		1664


//--------------------- SYMBOLS --------------------------

	.type		.nv.reservedSmem.offset0,@object
	.size		.nv.reservedSmem.offset0,0x4
